//
// Generated by NVIDIA NVVM Compiler
//
// Compiler Build ID: CL-36424714
// Cuda compilation tools, release 13.0, V13.0.88
// Based on NVVM 20.0.0
//

.version 9.0
.target sm_100
.address_size 64

	// .globl	_Z19buildLocalHistogramPiS_iiii
.extern .func  (.param .b64 func_retval0) malloc
(
	.param .b64 malloc_param_0
)
;

.visible .entry _Z19buildLocalHistogramPiS_iiii(
	.param .u64 .ptr .align 1 _Z19buildLocalHistogramPiS_iiii_param_0,
	.param .u64 .ptr .align 1 _Z19buildLocalHistogramPiS_iiii_param_1,
	.param .u32 _Z19buildLocalHistogramPiS_iiii_param_2,
	.param .u32 _Z19buildLocalHistogramPiS_iiii_param_3,
	.param .u32 _Z19buildLocalHistogramPiS_iiii_param_4,
	.param .u32 _Z19buildLocalHistogramPiS_iiii_param_5
)
{
	.reg .pred 	%p<10>;
	.reg .b32 	%r<57>;
	.reg .b64 	%rd<18>;

	ld.param.u64 	%rd4, [_Z19buildLocalHistogramPiS_iiii_param_0];
	ld.param.u64 	%rd5, [_Z19buildLocalHistogramPiS_iiii_param_1];
	ld.param.u32 	%r20, [_Z19buildLocalHistogramPiS_iiii_param_2];
	ld.param.u32 	%r21, [_Z19buildLocalHistogramPiS_iiii_param_3];
	ld.param.u32 	%r22, [_Z19buildLocalHistogramPiS_iiii_param_4];
	ld.param.u32 	%r23, [_Z19buildLocalHistogramPiS_iiii_param_5];
	cvta.to.global.u64 	%rd1, %rd4;
	cvta.to.global.u64 	%rd2, %rd5;
	mov.u32 	%r24, %ctaid.x;
	mov.u32 	%r25, %ntid.x;
	mov.u32 	%r26, %tid.x;
	mad.lo.s32 	%r50, %r24, %r25, %r26;
	setp.ge.s32 	%p1, %r50, %r20;
	@%p1 bra 	$L__BB0_13;
	mul.lo.s32 	%r27, %r22, %r50;
	cvt.s64.s32 	%rd3, %r27;
	neg.s32 	%r2, %r21;
	setp.gt.s32 	%p2, %r2, 0;
	@%p2 bra 	$L__BB0_2;
	bra.uni 	$L__BB0_12;
$L__BB0_2:
	and.b32  	%r3, %r2, 3;
	setp.eq.s32 	%p4, %r3, 2;
	selp.b32 	%r4, 10, 100, %p4;
	and.b32  	%r37, %r2, 2147483644;
	neg.s32 	%r5, %r37;
$L__BB0_3:
	setp.gt.u32 	%p5, %r21, -4;
	mul.wide.s32 	%rd12, %r50, 4;
	add.s64 	%rd13, %rd2, %rd12;
	ld.global.u32 	%r7, [%rd13];
	mov.b32 	%r54, 10;
	@%p5 bra 	$L__BB0_7;
	mov.b32 	%r55, 1;
	mov.u32 	%r51, %r5;
$L__BB0_5:
	mov.u32 	%r9, %r55;
	mul.lo.s32 	%r55, %r9, 10000;
	add.s32 	%r51, %r51, 4;
	setp.ne.s32 	%p6, %r51, 0;
	@%p6 bra 	$L__BB0_5;
	mul.lo.s32 	%r54, %r9, 100000;
$L__BB0_7:
	setp.eq.s32 	%p7, %r3, 0;
	@%p7 bra 	$L__BB0_11;
	setp.eq.s32 	%p8, %r3, 1;
	@%p8 bra 	$L__BB0_10;
	mul.lo.s32 	%r55, %r54, %r4;
	bra.uni 	$L__BB0_11;
$L__BB0_10:
	mov.u32 	%r55, %r54;
$L__BB0_11:
	div.s32 	%r41, %r7, %r55;
	mul.hi.s32 	%r42, %r41, 1717986919;
	shr.u32 	%r43, %r42, 31;
	shr.s32 	%r44, %r42, 2;
	add.s32 	%r45, %r44, %r43;
	mul.lo.s32 	%r46, %r45, 10;
	sub.s32 	%r47, %r41, %r46;
	cvt.s64.s32 	%rd14, %r47;
	add.s64 	%rd15, %rd14, %rd3;
	shl.b64 	%rd16, %rd15, 2;
	add.s64 	%rd17, %rd1, %rd16;
	ld.global.u32 	%r48, [%rd17];
	add.s32 	%r49, %r48, 1;
	st.global.u32 	[%rd17], %r49;
	add.s32 	%r50, %r50, %r23;
	setp.lt.s32 	%p9, %r50, %r20;
	@%p9 bra 	$L__BB0_3;
	bra.uni 	$L__BB0_13;
$L__BB0_12:
	mul.wide.s32 	%rd6, %r50, 4;
	add.s64 	%rd7, %rd2, %rd6;
	ld.global.u32 	%r28, [%rd7];
	mul.hi.s32 	%r29, %r28, 1717986919;
	shr.u32 	%r30, %r29, 31;
	shr.s32 	%r31, %r29, 2;
	add.s32 	%r32, %r31, %r30;
	mul.lo.s32 	%r33, %r32, 10;
	sub.s32 	%r34, %r28, %r33;
	cvt.s64.s32 	%rd8, %r34;
	add.s64 	%rd9, %rd8, %rd3;
	shl.b64 	%rd10, %rd9, 2;
	add.s64 	%rd11, %rd1, %rd10;
	ld.global.u32 	%r35, [%rd11];
	add.s32 	%r36, %r35, 1;
	st.global.u32 	[%rd11], %r36;
	add.s32 	%r50, %r50, %r23;
	setp.lt.s32 	%p3, %r50, %r20;
	@%p3 bra 	$L__BB0_12;
$L__BB0_13:
	ret;

}
	// .globl	_Z14buildHistogramPiS_ii
.visible .entry _Z14buildHistogramPiS_ii(
	.param .u64 .ptr .align 1 _Z14buildHistogramPiS_ii_param_0,
	.param .u64 .ptr .align 1 _Z14buildHistogramPiS_ii_param_1,
	.param .u32 _Z14buildHistogramPiS_ii_param_2,
	.param .u32 _Z14buildHistogramPiS_ii_param_3
)
{
	.reg .pred 	%p<10>;
	.reg .b32 	%r<177>;
	.reg .b64 	%rd<124>;

	ld.param.u64 	%rd4, [_Z14buildHistogramPiS_ii_param_0];
	ld.param.u64 	%rd5, [_Z14buildHistogramPiS_ii_param_1];
	ld.param.u32 	%r75, [_Z14buildHistogramPiS_ii_param_2];
	ld.param.u32 	%r76, [_Z14buildHistogramPiS_ii_param_3];
	cvta.to.global.u64 	%rd1, %rd5;
	setp.lt.s32 	%p1, %r76, 1;
	@%p1 bra 	$L__BB1_13;
	cvta.to.global.u64 	%rd6, %rd4;
	mov.u32 	%r78, %tid.x;
	mov.u32 	%r79, %ntid.x;
	mov.u32 	%r80, %ctaid.x;
	mad.lo.s32 	%r81, %r80, %r79, %r78;
	cvt.s64.s32 	%rd2, %r81;
	mul.wide.s32 	%rd7, %r81, 4;
	add.s64 	%rd3, %rd6, %rd7;
	ld.global.u32 	%r168, [%rd3];
	and.b32  	%r2, %r76, 15;
	setp.lt.u32 	%p2, %r76, 16;
	mov.b32 	%r171, 0;
	@%p2 bra 	$L__BB1_4;
	and.b32  	%r171, %r76, 2147483632;
	neg.s32 	%r166, %r171;
	shl.b32 	%r164, %r75, 1;
	mul.lo.s32 	%r163, %r75, 3;
	shl.b32 	%r162, %r75, 2;
	mul.lo.s32 	%r161, %r75, 5;
	mul.lo.s32 	%r160, %r75, 6;
	mul.lo.s32 	%r159, %r75, 7;
	shl.b32 	%r158, %r75, 3;
	mul.lo.s32 	%r157, %r75, 9;
	mul.lo.s32 	%r156, %r75, 10;
	mul.lo.s32 	%r155, %r75, 11;
	mul.lo.s32 	%r154, %r75, 12;
	mul.lo.s32 	%r153, %r75, 13;
	mul.lo.s32 	%r152, %r75, 14;
	mul.lo.s32 	%r151, %r75, 15;
	mov.b32 	%r150, 0;
	mov.u32 	%r165, %r75;
$L__BB1_3:
	.pragma "nounroll";
	cvt.s64.s32 	%rd8, %r150;
	add.s64 	%rd9, %rd8, %rd2;
	shl.b64 	%rd10, %rd9, 2;
	add.s64 	%rd11, %rd1, %rd10;
	ld.global.u32 	%r83, [%rd11];
	add.s32 	%r84, %r168, %r83;
	st.global.u32 	[%rd3], %r84;
	cvt.s64.s32 	%rd12, %r165;
	add.s64 	%rd13, %rd12, %rd2;
	shl.b64 	%rd14, %rd13, 2;
	add.s64 	%rd15, %rd1, %rd14;
	ld.global.u32 	%r85, [%rd15];
	add.s32 	%r86, %r84, %r85;
	st.global.u32 	[%rd3], %r86;
	cvt.s64.s32 	%rd16, %r164;
	add.s64 	%rd17, %rd16, %rd2;
	shl.b64 	%rd18, %rd17, 2;
	add.s64 	%rd19, %rd1, %rd18;
	ld.global.u32 	%r87, [%rd19];
	add.s32 	%r88, %r86, %r87;
	st.global.u32 	[%rd3], %r88;
	cvt.s64.s32 	%rd20, %r163;
	add.s64 	%rd21, %rd20, %rd2;
	shl.b64 	%rd22, %rd21, 2;
	add.s64 	%rd23, %rd1, %rd22;
	ld.global.u32 	%r89, [%rd23];
	add.s32 	%r90, %r88, %r89;
	st.global.u32 	[%rd3], %r90;
	cvt.s64.s32 	%rd24, %r162;
	add.s64 	%rd25, %rd24, %rd2;
	shl.b64 	%rd26, %rd25, 2;
	add.s64 	%rd27, %rd1, %rd26;
	ld.global.u32 	%r91, [%rd27];
	add.s32 	%r92, %r90, %r91;
	st.global.u32 	[%rd3], %r92;
	cvt.s64.s32 	%rd28, %r161;
	add.s64 	%rd29, %rd28, %rd2;
	shl.b64 	%rd30, %rd29, 2;
	add.s64 	%rd31, %rd1, %rd30;
	ld.global.u32 	%r93, [%rd31];
	add.s32 	%r94, %r92, %r93;
	st.global.u32 	[%rd3], %r94;
	cvt.s64.s32 	%rd32, %r160;
	add.s64 	%rd33, %rd32, %rd2;
	shl.b64 	%rd34, %rd33, 2;
	add.s64 	%rd35, %rd1, %rd34;
	ld.global.u32 	%r95, [%rd35];
	add.s32 	%r96, %r94, %r95;
	st.global.u32 	[%rd3], %r96;
	cvt.s64.s32 	%rd36, %r159;
	add.s64 	%rd37, %rd36, %rd2;
	shl.b64 	%rd38, %rd37, 2;
	add.s64 	%rd39, %rd1, %rd38;
	ld.global.u32 	%r97, [%rd39];
	add.s32 	%r98, %r96, %r97;
	st.global.u32 	[%rd3], %r98;
	cvt.s64.s32 	%rd40, %r158;
	add.s64 	%rd41, %rd40, %rd2;
	shl.b64 	%rd42, %rd41, 2;
	add.s64 	%rd43, %rd1, %rd42;
	ld.global.u32 	%r99, [%rd43];
	add.s32 	%r100, %r98, %r99;
	st.global.u32 	[%rd3], %r100;
	cvt.s64.s32 	%rd44, %r157;
	add.s64 	%rd45, %rd44, %rd2;
	shl.b64 	%rd46, %rd45, 2;
	add.s64 	%rd47, %rd1, %rd46;
	ld.global.u32 	%r101, [%rd47];
	add.s32 	%r102, %r100, %r101;
	st.global.u32 	[%rd3], %r102;
	cvt.s64.s32 	%rd48, %r156;
	add.s64 	%rd49, %rd48, %rd2;
	shl.b64 	%rd50, %rd49, 2;
	add.s64 	%rd51, %rd1, %rd50;
	ld.global.u32 	%r103, [%rd51];
	add.s32 	%r104, %r102, %r103;
	st.global.u32 	[%rd3], %r104;
	cvt.s64.s32 	%rd52, %r155;
	add.s64 	%rd53, %rd52, %rd2;
	shl.b64 	%rd54, %rd53, 2;
	add.s64 	%rd55, %rd1, %rd54;
	ld.global.u32 	%r105, [%rd55];
	add.s32 	%r106, %r104, %r105;
	st.global.u32 	[%rd3], %r106;
	cvt.s64.s32 	%rd56, %r154;
	add.s64 	%rd57, %rd56, %rd2;
	shl.b64 	%rd58, %rd57, 2;
	add.s64 	%rd59, %rd1, %rd58;
	ld.global.u32 	%r107, [%rd59];
	add.s32 	%r108, %r106, %r107;
	st.global.u32 	[%rd3], %r108;
	cvt.s64.s32 	%rd60, %r153;
	add.s64 	%rd61, %rd60, %rd2;
	shl.b64 	%rd62, %rd61, 2;
	add.s64 	%rd63, %rd1, %rd62;
	ld.global.u32 	%r109, [%rd63];
	add.s32 	%r110, %r108, %r109;
	st.global.u32 	[%rd3], %r110;
	cvt.s64.s32 	%rd64, %r152;
	add.s64 	%rd65, %rd64, %rd2;
	shl.b64 	%rd66, %rd65, 2;
	add.s64 	%rd67, %rd1, %rd66;
	ld.global.u32 	%r111, [%rd67];
	add.s32 	%r112, %r110, %r111;
	st.global.u32 	[%rd3], %r112;
	cvt.s64.s32 	%rd68, %r151;
	add.s64 	%rd69, %rd68, %rd2;
	shl.b64 	%rd70, %rd69, 2;
	add.s64 	%rd71, %rd1, %rd70;
	ld.global.u32 	%r113, [%rd71];
	add.s32 	%r168, %r112, %r113;
	st.global.u32 	[%rd3], %r168;
	add.s32 	%r166, %r166, 16;
	shl.b32 	%r114, %r75, 4;
	add.s32 	%r165, %r165, %r114;
	add.s32 	%r164, %r164, %r114;
	add.s32 	%r163, %r163, %r114;
	add.s32 	%r162, %r162, %r114;
	add.s32 	%r161, %r161, %r114;
	add.s32 	%r160, %r160, %r114;
	add.s32 	%r159, %r159, %r114;
	add.s32 	%r158, %r158, %r114;
	add.s32 	%r157, %r157, %r114;
	add.s32 	%r156, %r156, %r114;
	add.s32 	%r155, %r155, %r114;
	add.s32 	%r154, %r154, %r114;
	add.s32 	%r153, %r153, %r114;
	add.s32 	%r152, %r152, %r114;
	add.s32 	%r151, %r151, %r114;
	add.s32 	%r150, %r150, %r114;
	setp.ne.s32 	%p3, %r166, 0;
	@%p3 bra 	$L__BB1_3;
$L__BB1_4:
	setp.eq.s32 	%p4, %r2, 0;
	@%p4 bra 	$L__BB1_13;
	and.b32  	%r57, %r76, 7;
	setp.lt.u32 	%p5, %r2, 8;
	@%p5 bra 	$L__BB1_7;
	mul.lo.s32 	%r115, %r171, %r75;
	cvt.s64.s32 	%rd72, %r115;
	add.s64 	%rd73, %rd72, %rd2;
	shl.b64 	%rd74, %rd73, 2;
	add.s64 	%rd75, %rd1, %rd74;
	ld.global.u32 	%r116, [%rd75];
	add.s32 	%r117, %r168, %r116;
	st.global.u32 	[%rd3], %r117;
	add.s32 	%r118, %r115, %r75;
	cvt.s64.s32 	%rd76, %r118;
	add.s64 	%rd77, %rd76, %rd2;
	shl.b64 	%rd78, %rd77, 2;
	add.s64 	%rd79, %rd1, %rd78;
	ld.global.u32 	%r119, [%rd79];
	add.s32 	%r120, %r117, %r119;
	st.global.u32 	[%rd3], %r120;
	add.s32 	%r121, %r118, %r75;
	cvt.s64.s32 	%rd80, %r121;
	add.s64 	%rd81, %rd80, %rd2;
	shl.b64 	%rd82, %rd81, 2;
	add.s64 	%rd83, %rd1, %rd82;
	ld.global.u32 	%r122, [%rd83];
	add.s32 	%r123, %r120, %r122;
	st.global.u32 	[%rd3], %r123;
	add.s32 	%r124, %r121, %r75;
	cvt.s64.s32 	%rd84, %r124;
	add.s64 	%rd85, %rd84, %rd2;
	shl.b64 	%rd86, %rd85, 2;
	add.s64 	%rd87, %rd1, %rd86;
	ld.global.u32 	%r125, [%rd87];
	add.s32 	%r126, %r123, %r125;
	st.global.u32 	[%rd3], %r126;
	add.s32 	%r127, %r124, %r75;
	cvt.s64.s32 	%rd88, %r127;
	add.s64 	%rd89, %rd88, %rd2;
	shl.b64 	%rd90, %rd89, 2;
	add.s64 	%rd91, %rd1, %rd90;
	ld.global.u32 	%r128, [%rd91];
	add.s32 	%r129, %r126, %r128;
	st.global.u32 	[%rd3], %r129;
	add.s32 	%r130, %r127, %r75;
	cvt.s64.s32 	%rd92, %r130;
	add.s64 	%rd93, %rd92, %rd2;
	shl.b64 	%rd94, %rd93, 2;
	add.s64 	%rd95, %rd1, %rd94;
	ld.global.u32 	%r131, [%rd95];
	add.s32 	%r132, %r129, %r131;
	st.global.u32 	[%rd3], %r132;
	add.s32 	%r133, %r130, %r75;
	cvt.s64.s32 	%rd96, %r133;
	add.s64 	%rd97, %rd96, %rd2;
	shl.b64 	%rd98, %rd97, 2;
	add.s64 	%rd99, %rd1, %rd98;
	ld.global.u32 	%r134, [%rd99];
	add.s32 	%r135, %r132, %r134;
	st.global.u32 	[%rd3], %r135;
	add.s32 	%r136, %r133, %r75;
	cvt.s64.s32 	%rd100, %r136;
	add.s64 	%rd101, %rd100, %rd2;
	shl.b64 	%rd102, %rd101, 2;
	add.s64 	%rd103, %rd1, %rd102;
	ld.global.u32 	%r137, [%rd103];
	add.s32 	%r168, %r135, %r137;
	st.global.u32 	[%rd3], %r168;
	add.s32 	%r171, %r171, 8;
$L__BB1_7:
	setp.eq.s32 	%p6, %r57, 0;
	@%p6 bra 	$L__BB1_13;
	and.b32  	%r62, %r76, 3;
	setp.lt.u32 	%p7, %r57, 4;
	@%p7 bra 	$L__BB1_10;
	mul.lo.s32 	%r138, %r171, %r75;
	cvt.s64.s32 	%rd104, %r138;
	add.s64 	%rd105, %rd104, %rd2;
	shl.b64 	%rd106, %rd105, 2;
	add.s64 	%rd107, %rd1, %rd106;
	ld.global.u32 	%r139, [%rd107];
	add.s32 	%r140, %r168, %r139;
	st.global.u32 	[%rd3], %r140;
	add.s32 	%r141, %r138, %r75;
	cvt.s64.s32 	%rd108, %r141;
	add.s64 	%rd109, %rd108, %rd2;
	shl.b64 	%rd110, %rd109, 2;
	add.s64 	%rd111, %rd1, %rd110;
	ld.global.u32 	%r142, [%rd111];
	add.s32 	%r143, %r140, %r142;
	st.global.u32 	[%rd3], %r143;
	add.s32 	%r144, %r141, %r75;
	cvt.s64.s32 	%rd112, %r144;
	add.s64 	%rd113, %rd112, %rd2;
	shl.b64 	%rd114, %rd113, 2;
	add.s64 	%rd115, %rd1, %rd114;
	ld.global.u32 	%r145, [%rd115];
	add.s32 	%r146, %r143, %r145;
	st.global.u32 	[%rd3], %r146;
	add.s32 	%r147, %r144, %r75;
	cvt.s64.s32 	%rd116, %r147;
	add.s64 	%rd117, %rd116, %rd2;
	shl.b64 	%rd118, %rd117, 2;
	add.s64 	%rd119, %rd1, %rd118;
	ld.global.u32 	%r148, [%rd119];
	add.s32 	%r168, %r146, %r148;
	st.global.u32 	[%rd3], %r168;
	add.s32 	%r171, %r171, 4;
$L__BB1_10:
	setp.eq.s32 	%p8, %r62, 0;
	@%p8 bra 	$L__BB1_13;
	mul.lo.s32 	%r175, %r171, %r75;
	neg.s32 	%r174, %r62;
$L__BB1_12:
	.pragma "nounroll";
	cvt.s64.s32 	%rd120, %r175;
	add.s64 	%rd121, %rd120, %rd2;
	shl.b64 	%rd122, %rd121, 2;
	add.s64 	%rd123, %rd1, %rd122;
	ld.global.u32 	%r149, [%rd123];
	add.s32 	%r168, %r168, %r149;
	st.global.u32 	[%rd3], %r168;
	add.s32 	%r175, %r175, %r75;
	add.s32 	%r174, %r174, 1;
	setp.ne.s32 	%p9, %r174, 0;
	@%p9 bra 	$L__BB1_12;
$L__BB1_13:
	ret;

}
	// .globl	_Z9prefixSumPiS_S_i
.visible .entry _Z9prefixSumPiS_S_i(
	.param .u64 .ptr .align 1 _Z9prefixSumPiS_S_i_param_0,
	.param .u64 .ptr .align 1 _Z9prefixSumPiS_S_i_param_1,
	.param .u64 .ptr .align 1 _Z9prefixSumPiS_S_i_param_2,
	.param .u32 _Z9prefixSumPiS_S_i_param_3
)
{
	.reg .pred 	%p<10>;
	.reg .b32 	%r<120>;
	.reg .b64 	%rd<51>;

	ld.param.u64 	%rd13, [_Z9prefixSumPiS_S_i_param_0];
	ld.param.u64 	%rd14, [_Z9prefixSumPiS_S_i_param_1];
	ld.param.u64 	%rd15, [_Z9prefixSumPiS_S_i_param_2];
	ld.param.u32 	%r15, [_Z9prefixSumPiS_S_i_param_3];
	cvta.to.global.u64 	%rd1, %rd14;
	cvta.to.global.u64 	%rd2, %rd15;
	cvta.to.global.u64 	%rd3, %rd13;
	mov.b32 	%r16, 0;
	st.global.u32 	[%rd3], %r16;
	ld.global.u32 	%r17, [%rd2];
	st.global.u32 	[%rd1], %r17;
	setp.lt.s32 	%p1, %r15, 2;
	@%p1 bra 	$L__BB2_13;
	add.s32 	%r1, %r15, -1;
	add.s32 	%r19, %r15, -2;
	and.b32  	%r2, %r1, 7;
	setp.lt.u32 	%p2, %r19, 7;
	mov.b32 	%r118, 1;
	@%p2 bra 	$L__BB2_5;
	and.b32  	%r21, %r1, -8;
	neg.s32 	%r116, %r21;
	add.s64 	%rd50, %rd1, 16;
	add.s64 	%rd49, %rd2, 16;
	add.s64 	%rd48, %rd3, 16;
	mov.b32 	%r115, 0;
$L__BB2_3:
	.pragma "nounroll";
	ld.global.u32 	%r22, [%rd48+-16];
	ld.global.u32 	%r23, [%rd49+-16];
	add.s32 	%r24, %r23, %r22;
	st.global.u32 	[%rd48+-12], %r24;
	ld.global.u32 	%r25, [%rd50+-16];
	ld.global.u32 	%r26, [%rd49+-12];
	add.s32 	%r27, %r26, %r25;
	st.global.u32 	[%rd50+-12], %r27;
	ld.global.u32 	%r28, [%rd48+-12];
	ld.global.u32 	%r29, [%rd49+-12];
	add.s32 	%r30, %r29, %r28;
	st.global.u32 	[%rd48+-8], %r30;
	ld.global.u32 	%r31, [%rd50+-12];
	ld.global.u32 	%r32, [%rd49+-8];
	add.s32 	%r33, %r32, %r31;
	st.global.u32 	[%rd50+-8], %r33;
	ld.global.u32 	%r34, [%rd48+-8];
	ld.global.u32 	%r35, [%rd49+-8];
	add.s32 	%r36, %r35, %r34;
	st.global.u32 	[%rd48+-4], %r36;
	ld.global.u32 	%r37, [%rd50+-8];
	ld.global.u32 	%r38, [%rd49+-4];
	add.s32 	%r39, %r38, %r37;
	st.global.u32 	[%rd50+-4], %r39;
	ld.global.u32 	%r40, [%rd48+-4];
	ld.global.u32 	%r41, [%rd49+-4];
	add.s32 	%r42, %r41, %r40;
	st.global.u32 	[%rd48], %r42;
	ld.global.u32 	%r43, [%rd50+-4];
	ld.global.u32 	%r44, [%rd49];
	add.s32 	%r45, %r44, %r43;
	st.global.u32 	[%rd50], %r45;
	ld.global.u32 	%r46, [%rd48];
	ld.global.u32 	%r47, [%rd49];
	add.s32 	%r48, %r47, %r46;
	st.global.u32 	[%rd48+4], %r48;
	ld.global.u32 	%r49, [%rd50];
	ld.global.u32 	%r50, [%rd49+4];
	add.s32 	%r51, %r50, %r49;
	st.global.u32 	[%rd50+4], %r51;
	ld.global.u32 	%r52, [%rd48+4];
	ld.global.u32 	%r53, [%rd49+4];
	add.s32 	%r54, %r53, %r52;
	st.global.u32 	[%rd48+8], %r54;
	ld.global.u32 	%r55, [%rd50+4];
	ld.global.u32 	%r56, [%rd49+8];
	add.s32 	%r57, %r56, %r55;
	st.global.u32 	[%rd50+8], %r57;
	ld.global.u32 	%r58, [%rd48+8];
	ld.global.u32 	%r59, [%rd49+8];
	add.s32 	%r60, %r59, %r58;
	st.global.u32 	[%rd48+12], %r60;
	ld.global.u32 	%r61, [%rd50+8];
	ld.global.u32 	%r62, [%rd49+12];
	add.s32 	%r63, %r62, %r61;
	st.global.u32 	[%rd50+12], %r63;
	ld.global.u32 	%r64, [%rd48+12];
	ld.global.u32 	%r65, [%rd49+12];
	add.s32 	%r66, %r65, %r64;
	st.global.u32 	[%rd48+16], %r66;
	ld.global.u32 	%r67, [%rd50+12];
	ld.global.u32 	%r68, [%rd49+16];
	add.s32 	%r69, %r68, %r67;
	st.global.u32 	[%rd50+16], %r69;
	add.s32 	%r116, %r116, 8;
	add.s32 	%r115, %r115, 8;
	add.s64 	%rd50, %rd50, 32;
	add.s64 	%rd49, %rd49, 32;
	add.s64 	%rd48, %rd48, 32;
	setp.ne.s32 	%p3, %r116, 0;
	@%p3 bra 	$L__BB2_3;
	add.s32 	%r118, %r115, 1;
$L__BB2_5:
	setp.eq.s32 	%p4, %r2, 0;
	@%p4 bra 	$L__BB2_13;
	and.b32  	%r10, %r1, 3;
	setp.lt.u32 	%p5, %r2, 4;
	@%p5 bra 	$L__BB2_8;
	mul.wide.s32 	%rd16, %r118, 4;
	add.s64 	%rd17, %rd3, %rd16;
	ld.global.u32 	%r70, [%rd17+-4];
	add.s64 	%rd18, %rd2, %rd16;
	ld.global.u32 	%r71, [%rd18+-4];
	add.s32 	%r72, %r71, %r70;
	mul.wide.u32 	%rd19, %r118, 4;
	add.s64 	%rd20, %rd3, %rd19;
	st.global.u32 	[%rd20], %r72;
	add.s64 	%rd21, %rd1, %rd16;
	ld.global.u32 	%r73, [%rd21+-4];
	add.s64 	%rd22, %rd2, %rd19;
	ld.global.u32 	%r74, [%rd22];
	add.s32 	%r75, %r74, %r73;
	add.s64 	%rd23, %rd1, %rd19;
	st.global.u32 	[%rd23], %r75;
	add.s32 	%r76, %r118, 1;
	ld.global.u32 	%r77, [%rd17];
	ld.global.u32 	%r78, [%rd18];
	add.s32 	%r79, %r78, %r77;
	mul.wide.u32 	%rd24, %r76, 4;
	add.s64 	%rd25, %rd3, %rd24;
	st.global.u32 	[%rd25], %r79;
	ld.global.u32 	%r80, [%rd21];
	add.s64 	%rd26, %rd2, %rd24;
	ld.global.u32 	%r81, [%rd26];
	add.s32 	%r82, %r81, %r80;
	add.s64 	%rd27, %rd1, %rd24;
	st.global.u32 	[%rd27], %r82;
	add.s32 	%r83, %r118, 2;
	ld.global.u32 	%r84, [%rd17+4];
	ld.global.u32 	%r85, [%rd18+4];
	add.s32 	%r86, %r85, %r84;
	mul.wide.u32 	%rd28, %r83, 4;
	add.s64 	%rd29, %rd3, %rd28;
	st.global.u32 	[%rd29], %r86;
	ld.global.u32 	%r87, [%rd21+4];
	add.s64 	%rd30, %rd2, %rd28;
	ld.global.u32 	%r88, [%rd30];
	add.s32 	%r89, %r88, %r87;
	add.s64 	%rd31, %rd1, %rd28;
	st.global.u32 	[%rd31], %r89;
	ld.global.u32 	%r90, [%rd17+8];
	ld.global.u32 	%r91, [%rd18+8];
	add.s32 	%r92, %r91, %r90;
	st.global.u32 	[%rd20+12], %r92;
	ld.global.u32 	%r93, [%rd21+8];
	ld.global.u32 	%r94, [%rd22+12];
	add.s32 	%r95, %r94, %r93;
	st.global.u32 	[%rd23+12], %r95;
	add.s32 	%r118, %r118, 4;
$L__BB2_8:
	setp.eq.s32 	%p6, %r10, 0;
	@%p6 bra 	$L__BB2_13;
	setp.eq.s32 	%p7, %r10, 1;
	@%p7 bra 	$L__BB2_11;
	mul.wide.s32 	%rd32, %r118, 4;
	add.s64 	%rd33, %rd3, %rd32;
	ld.global.u32 	%r96, [%rd33+-4];
	add.s64 	%rd34, %rd2, %rd32;
	ld.global.u32 	%r97, [%rd34+-4];
	add.s32 	%r98, %r97, %r96;
	mul.wide.u32 	%rd35, %r118, 4;
	add.s64 	%rd36, %rd3, %rd35;
	st.global.u32 	[%rd36], %r98;
	add.s64 	%rd37, %rd1, %rd32;
	ld.global.u32 	%r99, [%rd37+-4];
	add.s64 	%rd38, %rd2, %rd35;
	ld.global.u32 	%r100, [%rd38];
	add.s32 	%r101, %r100, %r99;
	add.s64 	%rd39, %rd1, %rd35;
	st.global.u32 	[%rd39], %r101;
	ld.global.u32 	%r102, [%rd33];
	ld.global.u32 	%r103, [%rd34];
	add.s32 	%r104, %r103, %r102;
	st.global.u32 	[%rd36+4], %r104;
	ld.global.u32 	%r105, [%rd37];
	ld.global.u32 	%r106, [%rd38+4];
	add.s32 	%r107, %r106, %r105;
	st.global.u32 	[%rd39+4], %r107;
	add.s32 	%r118, %r118, 2;
$L__BB2_11:
	and.b32  	%r108, %r1, 1;
	setp.eq.b32 	%p8, %r108, 1;
	not.pred 	%p9, %p8;
	@%p9 bra 	$L__BB2_13;
	mul.wide.s32 	%rd40, %r118, 4;
	add.s64 	%rd41, %rd3, %rd40;
	ld.global.u32 	%r109, [%rd41+-4];
	add.s64 	%rd42, %rd2, %rd40;
	ld.global.u32 	%r110, [%rd42+-4];
	add.s32 	%r111, %r110, %r109;
	mul.wide.u32 	%rd43, %r118, 4;
	add.s64 	%rd44, %rd3, %rd43;
	st.global.u32 	[%rd44], %r111;
	add.s64 	%rd45, %rd1, %rd40;
	ld.global.u32 	%r112, [%rd45+-4];
	add.s64 	%rd46, %rd2, %rd43;
	ld.global.u32 	%r113, [%rd46];
	add.s32 	%r114, %r113, %r112;
	add.s64 	%rd47, %rd1, %rd43;
	st.global.u32 	[%rd47], %r114;
$L__BB2_13:
	ret;

}
	// .globl	_Z23partitionForPermutationPiS_S_S_ii
.visible .entry _Z23partitionForPermutationPiS_S_S_ii(
	.param .u64 .ptr .align 1 _Z23partitionForPermutationPiS_S_S_ii_param_0,
	.param .u64 .ptr .align 1 _Z23partitionForPermutationPiS_S_S_ii_param_1,
	.param .u64 .ptr .align 1 _Z23partitionForPermutationPiS_S_S_ii_param_2,
	.param .u64 .ptr .align 1 _Z23partitionForPermutationPiS_S_S_ii_param_3,
	.param .u32 _Z23partitionForPermutationPiS_S_S_ii_param_4,
	.param .u32 _Z23partitionForPermutationPiS_S_S_ii_param_5
)
{
	.reg .pred 	%p<2>;
	.reg .b32 	%r<23>;
	.reg .b64 	%rd<18>;

	ld.param.u64 	%rd3, [_Z23partitionForPermutationPiS_S_S_ii_param_0];
	ld.param.u64 	%rd4, [_Z23partitionForPermutationPiS_S_S_ii_param_1];
	ld.param.u64 	%rd5, [_Z23partitionForPermutationPiS_S_S_ii_param_2];
	ld.param.u64 	%rd6, [_Z23partitionForPermutationPiS_S_S_ii_param_3];
	ld.param.u32 	%r1, [_Z23partitionForPermutationPiS_S_S_ii_param_4];
	ld.param.u32 	%r2, [_Z23partitionForPermutationPiS_S_S_ii_param_5];
	cvta.to.global.u64 	%rd7, %rd4;
	cvta.to.global.u64 	%rd8, %rd3;
	cvta.to.global.u64 	%rd9, %rd5;
	cvta.to.global.u64 	%rd10, %rd6;
	mov.u32 	%r3, %ctaid.y;
	mov.u32 	%r4, %ntid.y;
	mov.u32 	%r5, %tid.y;
	mad.lo.s32 	%r6, %r3, %r4, %r5;
	mov.u32 	%r7, %ctaid.x;
	mov.u32 	%r8, %ntid.x;
	mov.u32 	%r9, %tid.x;
	mad.lo.s32 	%r10, %r7, %r8, %r9;
	cvt.u64.u32 	%rd11, %r6;
	mul.wide.u32 	%rd12, %r6, 4;
	add.s64 	%rd1, %rd10, %rd12;
	ld.global.u32 	%r11, [%rd1];
	add.s64 	%rd13, %rd9, %rd12;
	ld.global.u32 	%r12, [%rd13];
	sub.s32 	%r13, %r11, %r12;
	div.s32 	%r14, %r13, %r2;
	mul.lo.s32 	%r15, %r14, %r10;
	add.s32 	%r16, %r15, %r12;
	mul.lo.s32 	%r17, %r1, %r10;
	cvt.s64.s32 	%rd14, %r17;
	add.s64 	%rd15, %rd14, %rd11;
	shl.b64 	%rd16, %rd15, 2;
	add.s64 	%rd17, %rd8, %rd16;
	st.global.u32 	[%rd17], %r16;
	ld.global.u32 	%r18, [%rd13];
	add.s32 	%r19, %r15, %r14;
	add.s32 	%r20, %r18, %r19;
	add.s64 	%rd2, %rd7, %rd16;
	st.global.u32 	[%rd2], %r20;
	add.s32 	%r21, %r2, -1;
	setp.ne.s32 	%p1, %r10, %r21;
	@%p1 bra 	$L__BB3_2;
	ld.global.u32 	%r22, [%rd1];
	st.global.u32 	[%rd2], %r22;
$L__BB3_2:
	ret;

}
	// .globl	_Z14paradisPermutePiiS_S_S_S_iii
.visible .entry _Z14paradisPermutePiiS_S_S_S_iii(
	.param .u64 .ptr .align 1 _Z14paradisPermutePiiS_S_S_S_iii_param_0,
	.param .u32 _Z14paradisPermutePiiS_S_S_S_iii_param_1,
	.param .u64 .ptr .align 1 _Z14paradisPermutePiiS_S_S_S_iii_param_2,
	.param .u64 .ptr .align 1 _Z14paradisPermutePiiS_S_S_S_iii_param_3,
	.param .u64 .ptr .align 1 _Z14paradisPermutePiiS_S_S_S_iii_param_4,
	.param .u64 .ptr .align 1 _Z14paradisPermutePiiS_S_S_S_iii_param_5,
	.param .u32 _Z14paradisPermutePiiS_S_S_S_iii_param_6,
	.param .u32 _Z14paradisPermutePiiS_S_S_S_iii_param_7,
	.param .u32 _Z14paradisPermutePiiS_S_S_S_iii_param_8
)
{
	.reg .pred 	%p<47>;
	.reg .b32 	%r<241>;
	.reg .b64 	%rd<80>;

	ld.param.u64 	%rd21, [_Z14paradisPermutePiiS_S_S_S_iii_param_0];
	ld.param.u64 	%rd22, [_Z14paradisPermutePiiS_S_S_S_iii_param_4];
	ld.param.u64 	%rd23, [_Z14paradisPermutePiiS_S_S_S_iii_param_5];
	ld.param.u32 	%r95, [_Z14paradisPermutePiiS_S_S_S_iii_param_6];
	ld.param.u32 	%r96, [_Z14paradisPermutePiiS_S_S_S_iii_param_7];
	cvta.to.global.u64 	%rd1, %rd21;
	cvta.to.global.u64 	%rd2, %rd23;
	cvta.to.global.u64 	%rd3, %rd22;
	setp.lt.s32 	%p1, %r96, 1;
	@%p1 bra 	$L__BB4_67;
	mov.u32 	%r97, %tid.x;
	mov.u32 	%r98, %ntid.x;
	mov.u32 	%r99, %ctaid.x;
	mad.lo.s32 	%r100, %r99, %r98, %r97;
	mul.lo.s32 	%r101, %r96, %r100;
	cvt.s64.s32 	%rd4, %r101;
	neg.s32 	%r1, %r95;
	setp.lt.u32 	%p2, %r95, -2147483647;
	@%p2 bra 	$L__BB4_45;
	setp.gt.s32 	%p20, %r1, 0;
	@%p20 bra 	$L__BB4_4;
	and.b32  	%r2, %r1, 3;
	and.b32  	%r3, %r1, -4;
	setp.eq.s32 	%p21, %r2, 2;
	selp.b32 	%r4, 10, 100, %p21;
	mov.b32 	%r221, 0;
	bra.uni 	$L__BB4_29;
$L__BB4_4:
	and.b32  	%r5, %r1, 3;
	and.b32  	%r6, %r1, 2147483644;
	setp.eq.s32 	%p32, %r5, 2;
	selp.b32 	%r7, 10, 100, %p32;
	neg.s32 	%r8, %r6;
	mov.b32 	%r206, 0;
$L__BB4_5:
	cvt.u64.u32 	%rd66, %r206;
	add.s64 	%rd67, %rd66, %rd4;
	shl.b64 	%rd68, %rd67, 2;
	add.s64 	%rd5, %rd3, %rd68;
	ld.global.u32 	%r207, [%rd5];
	add.s64 	%rd6, %rd2, %rd68;
	ld.global.u32 	%r177, [%rd6];
	setp.ge.s32 	%p33, %r207, %r177;
	@%p33 bra 	$L__BB4_6;
	bra.uni 	$L__BB4_7;
$L__BB4_6:
	add.s32 	%r206, %r206, 1;
	setp.eq.s32 	%p46, %r206, %r96;
	@%p46 bra 	$L__BB4_67;
	bra.uni 	$L__BB4_5;
$L__BB4_7:
	setp.gt.u32 	%p34, %r95, -4;
	mul.wide.s32 	%rd69, %r207, 4;
	add.s64 	%rd7, %rd1, %rd69;
	ld.global.u32 	%r215, [%rd7];
	mov.b32 	%r212, 10;
	@%p34 bra 	$L__BB4_11;
	mov.b32 	%r213, 1;
	mov.u32 	%r208, %r8;
$L__BB4_9:
	mov.u32 	%r15, %r213;
	mul.lo.s32 	%r213, %r15, 10000;
	add.s32 	%r208, %r208, 4;
	setp.eq.s32 	%p35, %r208, 0;
	@%p35 bra 	$L__BB4_10;
	bra.uni 	$L__BB4_9;
$L__BB4_10:
	mul.lo.s32 	%r212, %r15, 100000;
$L__BB4_11:
	setp.eq.s32 	%p36, %r5, 0;
	@%p36 bra 	$L__BB4_17;
	setp.eq.s32 	%p37, %r5, 1;
	@%p37 bra 	$L__BB4_16;
	mul.lo.s32 	%r213, %r212, %r7;
	bra.uni 	$L__BB4_17;
$L__BB4_14:
	ld.global.u32 	%r200, [%rd5];
	mul.wide.s32 	%rd76, %r200, 4;
	add.s64 	%rd77, %rd1, %rd76;
	ld.global.u32 	%r201, [%rd77];
	st.global.u32 	[%rd7], %r201;
	ld.global.u32 	%r202, [%rd5];
	mul.wide.s32 	%rd78, %r202, 4;
	add.s64 	%rd79, %rd1, %rd78;
	st.global.u32 	[%rd79], %r215;
	ld.global.u32 	%r203, [%rd5];
	add.s32 	%r204, %r203, 1;
	st.global.u32 	[%rd5], %r204;
$L__BB4_15:
	add.s32 	%r207, %r207, 1;
	ld.global.u32 	%r205, [%rd6];
	setp.lt.s32 	%p45, %r207, %r205;
	@%p45 bra 	$L__BB4_7;
	bra.uni 	$L__BB4_6;
$L__BB4_16:
	mov.u32 	%r213, %r212;
$L__BB4_17:
	div.s32 	%r181, %r215, %r213;
	mul.hi.s32 	%r182, %r181, 1717986919;
	shr.u32 	%r183, %r182, 31;
	shr.s32 	%r184, %r182, 2;
	add.s32 	%r185, %r184, %r183;
	mul.lo.s32 	%r186, %r185, 10;
	sub.s32 	%r214, %r181, %r186;
	setp.eq.s32 	%p38, %r214, %r206;
	@%p38 bra 	$L__BB4_14;
$L__BB4_18:
	mov.u32 	%r27, %r215;
	cvt.s64.s32 	%rd70, %r214;
	add.s64 	%rd71, %rd70, %rd4;
	shl.b64 	%rd72, %rd71, 2;
	add.s64 	%rd8, %rd3, %rd72;
	ld.global.u32 	%r28, [%rd8];
	add.s64 	%rd73, %rd2, %rd72;
	ld.global.u32 	%r187, [%rd73];
	setp.ge.s32 	%p39, %r28, %r187;
	@%p39 bra 	$L__BB4_28;
	setp.gt.u32 	%p40, %r95, -4;
	mul.wide.s32 	%rd74, %r28, 4;
	add.s64 	%rd75, %rd1, %rd74;
	ld.global.u32 	%r215, [%rd75];
	st.global.u32 	[%rd75], %r27;
	ld.global.u32 	%r190, [%rd8];
	add.s32 	%r191, %r190, 1;
	st.global.u32 	[%rd8], %r191;
	mov.b32 	%r219, 10;
	@%p40 bra 	$L__BB4_23;
	mov.b32 	%r217, 0;
	mov.b32 	%r220, 1;
$L__BB4_21:
	mov.u32 	%r30, %r220;
	mul.lo.s32 	%r220, %r30, 10000;
	add.s32 	%r217, %r217, 4;
	setp.ne.s32 	%p41, %r217, %r6;
	@%p41 bra 	$L__BB4_21;
	mul.lo.s32 	%r219, %r30, 100000;
$L__BB4_23:
	setp.eq.s32 	%p42, %r5, 0;
	@%p42 bra 	$L__BB4_27;
	setp.eq.s32 	%p43, %r5, 1;
	@%p43 bra 	$L__BB4_26;
	mul.lo.s32 	%r220, %r219, %r7;
	bra.uni 	$L__BB4_27;
$L__BB4_26:
	mov.u32 	%r220, %r219;
$L__BB4_27:
	div.s32 	%r194, %r215, %r220;
	mul.hi.s32 	%r195, %r194, 1717986919;
	shr.u32 	%r196, %r195, 31;
	shr.s32 	%r197, %r195, 2;
	add.s32 	%r198, %r197, %r196;
	mul.lo.s32 	%r199, %r198, 10;
	sub.s32 	%r214, %r194, %r199;
	setp.eq.s32 	%p44, %r214, %r206;
	@%p44 bra 	$L__BB4_14;
	bra.uni 	$L__BB4_18;
$L__BB4_28:
	st.global.u32 	[%rd7], %r27;
	bra.uni 	$L__BB4_15;
$L__BB4_29:
	cvt.u64.u32 	%rd52, %r221;
	add.s64 	%rd53, %rd52, %rd4;
	shl.b64 	%rd54, %rd53, 2;
	add.s64 	%rd9, %rd3, %rd54;
	ld.global.u32 	%r222, [%rd9];
	add.s64 	%rd10, %rd2, %rd54;
	ld.global.u32 	%r151, [%rd10];
	setp.ge.s32 	%p22, %r222, %r151;
	@%p22 bra 	$L__BB4_30;
	bra.uni 	$L__BB4_31;
$L__BB4_30:
	add.s32 	%r221, %r221, 1;
	setp.eq.s32 	%p31, %r221, %r96;
	@%p31 bra 	$L__BB4_67;
	bra.uni 	$L__BB4_29;
$L__BB4_31:
	mul.wide.s32 	%rd55, %r222, 4;
	add.s64 	%rd11, %rd1, %rd55;
	ld.global.u32 	%r223, [%rd11];
	mul.hi.s32 	%r152, %r223, 1717986919;
	shr.u32 	%r153, %r152, 31;
	shr.s32 	%r154, %r152, 2;
	add.s32 	%r155, %r154, %r153;
	mul.lo.s32 	%r156, %r155, 10;
	sub.s32 	%r224, %r223, %r156;
	setp.eq.s32 	%p23, %r224, %r221;
	@%p23 bra 	$L__BB4_32;
	bra.uni 	$L__BB4_34;
$L__BB4_32:
	ld.global.u32 	%r170, [%rd9];
	mul.wide.s32 	%rd62, %r170, 4;
	add.s64 	%rd63, %rd1, %rd62;
	ld.global.u32 	%r171, [%rd63];
	st.global.u32 	[%rd11], %r171;
	ld.global.u32 	%r172, [%rd9];
	mul.wide.s32 	%rd64, %r172, 4;
	add.s64 	%rd65, %rd1, %rd64;
	st.global.u32 	[%rd65], %r223;
	ld.global.u32 	%r173, [%rd9];
	add.s32 	%r174, %r173, 1;
	st.global.u32 	[%rd9], %r174;
$L__BB4_33:
	add.s32 	%r222, %r222, 1;
	ld.global.u32 	%r175, [%rd10];
	setp.lt.s32 	%p30, %r222, %r175;
	@%p30 bra 	$L__BB4_31;
	bra.uni 	$L__BB4_30;
$L__BB4_34:
	mov.u32 	%r49, %r223;
	cvt.s64.s32 	%rd56, %r224;
	add.s64 	%rd57, %rd56, %rd4;
	shl.b64 	%rd58, %rd57, 2;
	add.s64 	%rd12, %rd3, %rd58;
	ld.global.u32 	%r50, [%rd12];
	add.s64 	%rd59, %rd2, %rd58;
	ld.global.u32 	%r157, [%rd59];
	setp.ge.s32 	%p24, %r50, %r157;
	@%p24 bra 	$L__BB4_44;
	setp.gt.u32 	%p25, %r95, -4;
	mul.wide.s32 	%rd60, %r50, 4;
	add.s64 	%rd61, %rd1, %rd60;
	ld.global.u32 	%r223, [%rd61];
	st.global.u32 	[%rd61], %r49;
	ld.global.u32 	%r160, [%rd12];
	add.s32 	%r161, %r160, 1;
	st.global.u32 	[%rd12], %r161;
	mov.b32 	%r228, 10;
	@%p25 bra 	$L__BB4_39;
	mov.b32 	%r226, 0;
	mov.b32 	%r229, 1;
$L__BB4_37:
	mov.u32 	%r52, %r229;
	mul.lo.s32 	%r229, %r52, 10000;
	add.s32 	%r226, %r226, 4;
	setp.ne.s32 	%p26, %r226, %r3;
	@%p26 bra 	$L__BB4_37;
	mul.lo.s32 	%r228, %r52, 100000;
$L__BB4_39:
	setp.eq.s32 	%p27, %r2, 0;
	@%p27 bra 	$L__BB4_43;
	setp.eq.s32 	%p28, %r2, 1;
	@%p28 bra 	$L__BB4_42;
	mul.lo.s32 	%r229, %r228, %r4;
	bra.uni 	$L__BB4_43;
$L__BB4_42:
	mov.u32 	%r229, %r228;
$L__BB4_43:
	div.s32 	%r164, %r223, %r229;
	mul.hi.s32 	%r165, %r164, 1717986919;
	shr.u32 	%r166, %r165, 31;
	shr.s32 	%r167, %r165, 2;
	add.s32 	%r168, %r167, %r166;
	mul.lo.s32 	%r169, %r168, 10;
	sub.s32 	%r224, %r164, %r169;
	setp.eq.s32 	%p29, %r224, %r221;
	@%p29 bra 	$L__BB4_32;
	bra.uni 	$L__BB4_34;
$L__BB4_44:
	st.global.u32 	[%rd11], %r49;
	bra.uni 	$L__BB4_33;
$L__BB4_45:
	setp.gt.s32 	%p3, %r1, 0;
	@%p3 bra 	$L__BB4_53;
	mov.b32 	%r236, 0;
$L__BB4_47:
	cvt.u64.u32 	%rd24, %r236;
	add.s64 	%rd25, %rd24, %rd4;
	shl.b64 	%rd26, %rd25, 2;
	add.s64 	%rd17, %rd3, %rd26;
	ld.global.u32 	%r237, [%rd17];
	add.s64 	%rd18, %rd2, %rd26;
	ld.global.u32 	%r103, [%rd18];
	setp.ge.s32 	%p4, %r237, %r103;
	@%p4 bra 	$L__BB4_66;
$L__BB4_48:
	mul.wide.s32 	%rd27, %r237, 4;
	add.s64 	%rd19, %rd1, %rd27;
	ld.global.u32 	%r240, [%rd19];
	mul.hi.s32 	%r104, %r240, 1717986919;
	shr.u32 	%r105, %r104, 31;
	shr.s32 	%r106, %r104, 2;
	add.s32 	%r107, %r106, %r105;
	mul.lo.s32 	%r108, %r107, 10;
	sub.s32 	%r238, %r240, %r108;
	setp.eq.s32 	%p5, %r238, %r236;
	@%p5 bra 	$L__BB4_52;
	mov.u32 	%r239, %r240;
$L__BB4_50:
	cvt.s64.s32 	%rd28, %r238;
	add.s64 	%rd29, %rd28, %rd4;
	shl.b64 	%rd30, %rd29, 2;
	add.s64 	%rd20, %rd3, %rd30;
	ld.global.u32 	%r89, [%rd20];
	add.s64 	%rd31, %rd2, %rd30;
	ld.global.u32 	%r109, [%rd31];
	setp.ge.s32 	%p6, %r89, %r109;
	@%p6 bra 	$L__BB4_64;
	mul.wide.s32 	%rd32, %r89, 4;
	add.s64 	%rd33, %rd1, %rd32;
	ld.global.u32 	%r240, [%rd33];
	st.global.u32 	[%rd33], %r239;
	ld.global.u32 	%r110, [%rd20];
	add.s32 	%r111, %r110, 1;
	st.global.u32 	[%rd20], %r111;
	mul.hi.s32 	%r112, %r240, 1717986919;
	shr.u32 	%r113, %r112, 31;
	shr.s32 	%r114, %r112, 2;
	add.s32 	%r115, %r114, %r113;
	mul.lo.s32 	%r116, %r115, 10;
	sub.s32 	%r238, %r240, %r116;
	setp.ne.s32 	%p7, %r238, %r236;
	mov.u32 	%r239, %r240;
	@%p7 bra 	$L__BB4_50;
$L__BB4_52:
	ld.global.u32 	%r117, [%rd17];
	mul.wide.s32 	%rd34, %r117, 4;
	add.s64 	%rd35, %rd1, %rd34;
	ld.global.u32 	%r118, [%rd35];
	st.global.u32 	[%rd19], %r118;
	ld.global.u32 	%r119, [%rd17];
	mul.wide.s32 	%rd36, %r119, 4;
	add.s64 	%rd37, %rd1, %rd36;
	st.global.u32 	[%rd37], %r240;
	ld.global.u32 	%r120, [%rd17];
	add.s32 	%r121, %r120, 1;
	st.global.u32 	[%rd17], %r121;
	bra.uni 	$L__BB4_65;
$L__BB4_53:
	and.b32  	%r62, %r1, 3;
	and.b32  	%r63, %r1, 2147483644;
	setp.eq.s32 	%p10, %r62, 2;
	selp.b32 	%r64, 1000000, 10000000, %p10;
	mov.b32 	%r230, 0;
$L__BB4_54:
	cvt.u64.u32 	%rd38, %r230;
	add.s64 	%rd39, %rd38, %rd4;
	shl.b64 	%rd40, %rd39, 2;
	add.s64 	%rd13, %rd3, %rd40;
	ld.global.u32 	%r231, [%rd13];
	add.s64 	%rd14, %rd2, %rd40;
	ld.global.u32 	%r124, [%rd14];
	setp.ge.s32 	%p11, %r231, %r124;
	@%p11 bra 	$L__BB4_55;
	bra.uni 	$L__BB4_56;
$L__BB4_55:
	add.s32 	%r230, %r230, 1;
	setp.eq.s32 	%p19, %r230, %r96;
	@%p19 bra 	$L__BB4_67;
	bra.uni 	$L__BB4_54;
$L__BB4_56:
	mul.wide.s32 	%rd41, %r231, 4;
	add.s64 	%rd15, %rd1, %rd41;
	ld.global.u32 	%r235, [%rd15];
	mov.b32 	%r233, 0;
	mov.b32 	%r232, 1;
$L__BB4_57:
	mov.u32 	%r70, %r232;
	mul.lo.s32 	%r232, %r70, 10000;
	add.s32 	%r233, %r233, 4;
	setp.eq.s32 	%p12, %r233, %r63;
	@%p12 bra 	$L__BB4_58;
	bra.uni 	$L__BB4_57;
$L__BB4_58:
	setp.eq.s32 	%p13, %r62, 1;
	setp.eq.s32 	%p14, %r62, 0;
	selp.b32 	%r127, 100000, %r64, %p13;
	mul.lo.s32 	%r128, %r70, %r127;
	selp.b32 	%r129, %r232, %r128, %p14;
	div.s32 	%r130, %r235, %r129;
	mul.hi.s32 	%r131, %r130, 1717986919;
	shr.u32 	%r132, %r131, 31;
	shr.s32 	%r133, %r131, 2;
	add.s32 	%r134, %r133, %r132;
	mul.lo.s32 	%r135, %r134, 10;
	sub.s32 	%r234, %r130, %r135;
	setp.eq.s32 	%p15, %r234, %r230;
	@%p15 bra 	$L__BB4_61;
$L__BB4_59:
	cvt.s64.s32 	%rd42, %r234;
	add.s64 	%rd43, %rd42, %rd4;
	shl.b64 	%rd44, %rd43, 2;
	add.s64 	%rd16, %rd3, %rd44;
	ld.global.u32 	%r76, [%rd16];
	add.s64 	%rd45, %rd2, %rd44;
	ld.global.u32 	%r136, [%rd45];
	setp.ge.s32 	%p16, %r76, %r136;
	@%p16 bra 	$L__BB4_63;
	mul.wide.s32 	%rd46, %r76, 4;
	add.s64 	%rd47, %rd1, %rd46;
	ld.global.u32 	%r77, [%rd47];
	st.global.u32 	[%rd47], %r235;
	ld.global.u32 	%r137, [%rd16];
	add.s32 	%r138, %r137, 1;
	st.global.u32 	[%rd16], %r138;
	mul.hi.s32 	%r139, %r77, 1717986919;
	shr.u32 	%r140, %r139, 31;
	shr.s32 	%r141, %r139, 2;
	add.s32 	%r142, %r141, %r140;
	mul.lo.s32 	%r143, %r142, 10;
	sub.s32 	%r234, %r77, %r143;
	setp.ne.s32 	%p17, %r234, %r230;
	mov.u32 	%r235, %r77;
	@%p17 bra 	$L__BB4_59;
$L__BB4_61:
	ld.global.u32 	%r144, [%rd13];
	mul.wide.s32 	%rd48, %r144, 4;
	add.s64 	%rd49, %rd1, %rd48;
	ld.global.u32 	%r145, [%rd49];
	st.global.u32 	[%rd15], %r145;
	ld.global.u32 	%r146, [%rd13];
	mul.wide.s32 	%rd50, %r146, 4;
	add.s64 	%rd51, %rd1, %rd50;
	st.global.u32 	[%rd51], %r235;
	ld.global.u32 	%r147, [%rd13];
	add.s32 	%r148, %r147, 1;
	st.global.u32 	[%rd13], %r148;
$L__BB4_62:
	add.s32 	%r231, %r231, 1;
	ld.global.u32 	%r149, [%rd14];
	setp.lt.s32 	%p18, %r231, %r149;
	@%p18 bra 	$L__BB4_56;
	bra.uni 	$L__BB4_55;
$L__BB4_63:
	st.global.u32 	[%rd15], %r235;
	bra.uni 	$L__BB4_62;
$L__BB4_64:
	st.global.u32 	[%rd19], %r239;
$L__BB4_65:
	add.s32 	%r237, %r237, 1;
	ld.global.u32 	%r122, [%rd18];
	setp.lt.s32 	%p8, %r237, %r122;
	@%p8 bra 	$L__BB4_48;
$L__BB4_66:
	add.s32 	%r236, %r236, 1;
	setp.ne.s32 	%p9, %r236, %r96;
	@%p9 bra 	$L__BB4_47;
$L__BB4_67:
	ret;

}
	// .globl	_Z13paradisRepairiPiiS_S_S_S_iii
.visible .entry _Z13paradisRepairiPiiS_S_S_S_iii(
	.param .u32 _Z13paradisRepairiPiiS_S_S_S_iii_param_0,
	.param .u64 .ptr .align 1 _Z13paradisRepairiPiiS_S_S_S_iii_param_1,
	.param .u32 _Z13paradisRepairiPiiS_S_S_S_iii_param_2,
	.param .u64 .ptr .align 1 _Z13paradisRepairiPiiS_S_S_S_iii_param_3,
	.param .u64 .ptr .align 1 _Z13paradisRepairiPiiS_S_S_S_iii_param_4,
	.param .u64 .ptr .align 1 _Z13paradisRepairiPiiS_S_S_S_iii_param_5,
	.param .u64 .ptr .align 1 _Z13paradisRepairiPiiS_S_S_S_iii_param_6,
	.param .u32 _Z13paradisRepairiPiiS_S_S_S_iii_param_7,
	.param .u32 _Z13paradisRepairiPiiS_S_S_S_iii_param_8,
	.param .u32 _Z13paradisRepairiPiiS_S_S_S_iii_param_9
)
{
	.reg .pred 	%p<47>;
	.reg .b32 	%r<271>;
	.reg .b64 	%rd<53>;

	ld.param.u64 	%rd18, [_Z13paradisRepairiPiiS_S_S_S_iii_param_1];
	ld.param.u64 	%rd19, [_Z13paradisRepairiPiiS_S_S_S_iii_param_4];
	ld.param.u64 	%rd20, [_Z13paradisRepairiPiiS_S_S_S_iii_param_5];
	ld.param.u64 	%rd21, [_Z13paradisRepairiPiiS_S_S_S_iii_param_6];
	ld.param.u32 	%r116, [_Z13paradisRepairiPiiS_S_S_S_iii_param_7];
	ld.param.u32 	%r117, [_Z13paradisRepairiPiiS_S_S_S_iii_param_8];
	ld.param.u32 	%r118, [_Z13paradisRepairiPiiS_S_S_S_iii_param_9];
	cvta.to.global.u64 	%rd1, %rd18;
	cvta.to.global.u64 	%rd2, %rd21;
	cvta.to.global.u64 	%rd3, %rd20;
	cvta.to.global.u64 	%rd22, %rd19;
	mov.u32 	%r119, %ctaid.x;
	mov.u32 	%r120, %ntid.x;
	mov.u32 	%r121, %tid.x;
	mad.lo.s32 	%r122, %r119, %r120, %r121;
	cvt.s64.s32 	%rd4, %r122;
	mul.wide.s32 	%rd23, %r122, 4;
	add.s64 	%rd24, %rd22, %rd23;
	ld.global.u32 	%r222, [%rd24];
	setp.lt.s32 	%p1, %r118, 1;
	@%p1 bra 	$L__BB5_55;
	neg.s32 	%r2, %r116;
	setp.lt.u32 	%p2, %r116, -2147483647;
	@%p2 bra 	$L__BB5_45;
	setp.gt.s32 	%p20, %r2, 0;
	@%p20 bra 	$L__BB5_4;
	and.b32  	%r3, %r2, 3;
	and.b32  	%r4, %r2, -4;
	mov.b32 	%r238, 0;
	bra.uni 	$L__BB5_29;
$L__BB5_4:
	and.b32  	%r5, %r2, 3;
	and.b32  	%r6, %r2, 2147483644;
	setp.eq.s32 	%p32, %r5, 2;
	selp.b32 	%r7, 10, 100, %p32;
	neg.s32 	%r8, %r6;
	mov.b32 	%r220, 0;
$L__BB5_5:
	mul.lo.s32 	%r193, %r220, %r117;
	cvt.s64.s32 	%rd43, %r193;
	add.s64 	%rd44, %rd43, %rd4;
	shl.b64 	%rd45, %rd44, 2;
	add.s64 	%rd46, %rd3, %rd45;
	ld.global.u32 	%r224, [%rd46];
	add.s64 	%rd5, %rd2, %rd45;
	ld.global.u32 	%r227, [%rd5];
	min.s32 	%r195, %r227, %r222;
	setp.le.s32 	%p33, %r195, %r224;
	@%p33 bra 	$L__BB5_6;
	bra.uni 	$L__BB5_7;
$L__BB5_6:
	add.s32 	%r220, %r220, 1;
	setp.eq.s32 	%p46, %r220, %r118;
	@%p46 bra 	$L__BB5_55;
	bra.uni 	$L__BB5_5;
$L__BB5_7:
	mov.u32 	%r17, %r224;
	mov.u32 	%r232, %r222;
	setp.gt.u32 	%p34, %r116, -4;
	add.s32 	%r224, %r17, 1;
	mul.wide.s32 	%rd47, %r17, 4;
	add.s64 	%rd6, %rd1, %rd47;
	ld.global.u32 	%r19, [%rd6];
	mov.b32 	%r230, 10;
	@%p34 bra 	$L__BB5_11;
	mov.b32 	%r231, 1;
	mov.u32 	%r225, %r8;
$L__BB5_9:
	mov.u32 	%r21, %r231;
	mul.lo.s32 	%r231, %r21, 10000;
	add.s32 	%r225, %r225, 4;
	setp.eq.s32 	%p35, %r225, 0;
	@%p35 bra 	$L__BB5_10;
	bra.uni 	$L__BB5_9;
$L__BB5_10:
	mul.lo.s32 	%r230, %r21, 100000;
$L__BB5_11:
	setp.eq.s32 	%p36, %r5, 0;
	@%p36 bra 	$L__BB5_15;
	setp.eq.s32 	%p37, %r5, 1;
	@%p37 bra 	$L__BB5_14;
	mul.lo.s32 	%r231, %r230, %r7;
	bra.uni 	$L__BB5_15;
$L__BB5_14:
	mov.u32 	%r231, %r230;
$L__BB5_15:
	cvt.u32.u64 	%r199, %rd4;
	div.s32 	%r200, %r19, %r231;
	mul.hi.s32 	%r201, %r200, 1717986919;
	shr.u32 	%r202, %r201, 31;
	shr.s32 	%r203, %r201, 2;
	add.s32 	%r204, %r203, %r202;
	mul.lo.s32 	%r205, %r204, 10;
	sub.s32 	%r206, %r200, %r205;
	setp.eq.s32 	%p38, %r206, %r199;
	mov.u32 	%r222, %r232;
	@%p38 bra 	$L__BB5_28;
	min.s32 	%r222, %r232, %r224;
$L__BB5_17:
	mov.u32 	%r32, %r232;
	setp.ge.s32 	%p39, %r224, %r32;
	@%p39 bra 	$L__BB5_28;
	setp.gt.u32 	%p40, %r116, -4;
	add.s32 	%r232, %r32, -1;
	mul.wide.s32 	%rd48, %r32, 4;
	add.s64 	%rd7, %rd1, %rd48;
	ld.global.u32 	%r34, [%rd7+-4];
	mov.b32 	%r236, 10;
	@%p40 bra 	$L__BB5_22;
	mov.b32 	%r234, 0;
	mov.b32 	%r237, 1;
$L__BB5_20:
	mov.u32 	%r35, %r237;
	mul.lo.s32 	%r237, %r35, 10000;
	add.s32 	%r234, %r234, 4;
	setp.ne.s32 	%p41, %r234, %r6;
	@%p41 bra 	$L__BB5_20;
	mul.lo.s32 	%r236, %r35, 100000;
$L__BB5_22:
	setp.eq.s32 	%p42, %r5, 0;
	@%p42 bra 	$L__BB5_26;
	setp.eq.s32 	%p43, %r5, 1;
	@%p43 bra 	$L__BB5_25;
	mul.lo.s32 	%r237, %r236, %r7;
	bra.uni 	$L__BB5_26;
$L__BB5_25:
	mov.u32 	%r237, %r236;
$L__BB5_26:
	cvt.u32.u64 	%r211, %rd4;
	div.s32 	%r212, %r34, %r237;
	mul.hi.s32 	%r213, %r212, 1717986919;
	shr.u32 	%r214, %r213, 31;
	shr.s32 	%r215, %r213, 2;
	add.s32 	%r216, %r215, %r214;
	mul.lo.s32 	%r217, %r216, 10;
	sub.s32 	%r218, %r212, %r217;
	setp.ne.s32 	%p44, %r218, %r211;
	@%p44 bra 	$L__BB5_17;
	st.global.u32 	[%rd6], %r34;
	st.global.u32 	[%rd7+-4], %r19;
	ld.global.u32 	%r227, [%rd5];
	mov.u32 	%r222, %r232;
$L__BB5_28:
	min.s32 	%r219, %r227, %r222;
	setp.gt.s32 	%p45, %r219, %r224;
	@%p45 bra 	$L__BB5_7;
	bra.uni 	$L__BB5_6;
$L__BB5_29:
	mul.lo.s32 	%r168, %r238, %r117;
	cvt.s64.s32 	%rd37, %r168;
	add.s64 	%rd38, %rd37, %rd4;
	shl.b64 	%rd39, %rd38, 2;
	add.s64 	%rd40, %rd3, %rd39;
	ld.global.u32 	%r242, [%rd40];
	add.s64 	%rd8, %rd2, %rd39;
	ld.global.u32 	%r243, [%rd8];
	min.s32 	%r170, %r243, %r222;
	setp.le.s32 	%p21, %r170, %r242;
	@%p21 bra 	$L__BB5_30;
	bra.uni 	$L__BB5_31;
$L__BB5_30:
	add.s32 	%r238, %r238, 1;
	setp.eq.s32 	%p31, %r238, %r118;
	@%p31 bra 	$L__BB5_55;
	bra.uni 	$L__BB5_29;
$L__BB5_31:
	mov.u32 	%r53, %r242;
	mov.u32 	%r245, %r222;
	cvt.u32.u64 	%r171, %rd4;
	add.s32 	%r242, %r53, 1;
	mul.wide.s32 	%rd41, %r53, 4;
	add.s64 	%rd9, %rd1, %rd41;
	ld.global.u32 	%r55, [%rd9];
	mul.hi.s32 	%r172, %r55, 1717986919;
	shr.u32 	%r173, %r172, 31;
	shr.s32 	%r174, %r172, 2;
	add.s32 	%r175, %r174, %r173;
	mul.lo.s32 	%r176, %r175, 10;
	sub.s32 	%r177, %r55, %r176;
	setp.ne.s32 	%p22, %r177, %r171;
	@%p22 bra 	$L__BB5_33;
$L__BB5_32:
	min.s32 	%r191, %r243, %r222;
	setp.gt.s32 	%p30, %r191, %r242;
	@%p30 bra 	$L__BB5_31;
	bra.uni 	$L__BB5_30;
$L__BB5_33:
	min.s32 	%r222, %r245, %r242;
$L__BB5_34:
	mov.u32 	%r59, %r245;
	setp.ge.s32 	%p23, %r242, %r59;
	@%p23 bra 	$L__BB5_32;
	setp.gt.u32 	%p24, %r116, -4;
	add.s32 	%r245, %r59, -1;
	mul.wide.s32 	%rd42, %r59, 4;
	add.s64 	%rd10, %rd1, %rd42;
	ld.global.u32 	%r61, [%rd10+-4];
	mov.b32 	%r249, 10;
	@%p24 bra 	$L__BB5_39;
	mov.b32 	%r247, 0;
	mov.b32 	%r250, 1;
$L__BB5_37:
	mov.u32 	%r62, %r250;
	mul.lo.s32 	%r250, %r62, 10000;
	add.s32 	%r247, %r247, 4;
	setp.ne.s32 	%p25, %r247, %r4;
	@%p25 bra 	$L__BB5_37;
	mul.lo.s32 	%r249, %r62, 100000;
$L__BB5_39:
	setp.eq.s32 	%p26, %r3, 0;
	@%p26 bra 	$L__BB5_43;
	setp.eq.s32 	%p27, %r3, 1;
	@%p27 bra 	$L__BB5_42;
	setp.eq.s32 	%p28, %r3, 2;
	selp.b32 	%r182, 10, 100, %p28;
	mul.lo.s32 	%r250, %r249, %r182;
	bra.uni 	$L__BB5_43;
$L__BB5_42:
	mov.u32 	%r250, %r249;
$L__BB5_43:
	div.s32 	%r184, %r61, %r250;
	mul.hi.s32 	%r185, %r184, 1717986919;
	shr.u32 	%r186, %r185, 31;
	shr.s32 	%r187, %r185, 2;
	add.s32 	%r188, %r187, %r186;
	mul.lo.s32 	%r189, %r188, 10;
	sub.s32 	%r190, %r184, %r189;
	setp.ne.s32 	%p29, %r190, %r171;
	@%p29 bra 	$L__BB5_34;
	st.global.u32 	[%rd9], %r61;
	st.global.u32 	[%rd10+-4], %r55;
	ld.global.u32 	%r243, [%rd8];
	mov.u32 	%r222, %r245;
	bra.uni 	$L__BB5_32;
$L__BB5_45:
	setp.gt.s32 	%p3, %r2, 0;
	@%p3 bra 	$L__BB5_56;
	mov.b32 	%r261, 0;
$L__BB5_47:
	mul.lo.s32 	%r124, %r261, %r117;
	cvt.s64.s32 	%rd25, %r124;
	add.s64 	%rd26, %rd25, %rd4;
	shl.b64 	%rd27, %rd26, 2;
	add.s64 	%rd28, %rd3, %rd27;
	ld.global.u32 	%r265, [%rd28];
	add.s64 	%rd14, %rd2, %rd27;
	ld.global.u32 	%r263, [%rd14];
	min.s32 	%r126, %r263, %r222;
	setp.le.s32 	%p4, %r126, %r265;
	@%p4 bra 	$L__BB5_54;
$L__BB5_48:
	mov.u32 	%r103, %r265;
	mov.u32 	%r266, %r222;
	cvt.u32.u64 	%r127, %rd4;
	add.s32 	%r265, %r103, 1;
	mul.wide.s32 	%rd29, %r103, 4;
	add.s64 	%rd15, %rd1, %rd29;
	ld.global.u32 	%r105, [%rd15];
	mul.hi.s32 	%r128, %r105, 1717986919;
	shr.u32 	%r129, %r128, 31;
	shr.s32 	%r130, %r128, 2;
	add.s32 	%r131, %r130, %r129;
	mul.lo.s32 	%r132, %r131, 10;
	sub.s32 	%r133, %r105, %r132;
	setp.eq.s32 	%p5, %r133, %r127;
	@%p5 bra 	$L__BB5_53;
	min.s32 	%r222, %r266, %r265;
$L__BB5_50:
	setp.ge.s32 	%p6, %r265, %r266;
	@%p6 bra 	$L__BB5_53;
	add.s32 	%r108, %r266, -1;
	mul.wide.s32 	%rd30, %r266, 4;
	add.s64 	%rd16, %rd1, %rd30;
	ld.global.u32 	%r109, [%rd16+-4];
	mul.hi.s32 	%r135, %r109, 1717986919;
	shr.u32 	%r136, %r135, 31;
	shr.s32 	%r137, %r135, 2;
	add.s32 	%r138, %r137, %r136;
	mul.lo.s32 	%r139, %r138, 10;
	sub.s32 	%r140, %r109, %r139;
	setp.ne.s32 	%p7, %r140, %r127;
	mov.u32 	%r266, %r108;
	@%p7 bra 	$L__BB5_50;
	st.global.u32 	[%rd15], %r109;
	st.global.u32 	[%rd16+-4], %r105;
	ld.global.u32 	%r263, [%rd14];
	mov.u32 	%r222, %r108;
$L__BB5_53:
	min.s32 	%r141, %r263, %r222;
	setp.gt.s32 	%p8, %r141, %r265;
	@%p8 bra 	$L__BB5_48;
$L__BB5_54:
	add.s32 	%r261, %r261, 1;
	setp.ne.s32 	%p9, %r261, %r118;
	@%p9 bra 	$L__BB5_47;
$L__BB5_55:
	ld.param.u64 	%rd52, [_Z13paradisRepairiPiiS_S_S_S_iii_param_3];
	cvta.to.global.u64 	%rd49, %rd52;
	shl.b64 	%rd50, %rd4, 2;
	add.s64 	%rd51, %rd49, %rd50;
	st.global.u32 	[%rd51], %r222;
	ret;
$L__BB5_56:
	and.b32  	%r72, %r2, 3;
	and.b32  	%r73, %r2, 2147483644;
	setp.eq.s32 	%p10, %r72, 2;
	selp.b32 	%r74, 1000000, 10000000, %p10;
	mov.b32 	%r251, 0;
$L__BB5_57:
	mul.lo.s32 	%r143, %r251, %r117;
	cvt.s64.s32 	%rd31, %r143;
	add.s64 	%rd32, %rd31, %rd4;
	shl.b64 	%rd33, %rd32, 2;
	add.s64 	%rd34, %rd3, %rd33;
	ld.global.u32 	%r255, [%rd34];
	add.s64 	%rd11, %rd2, %rd33;
	ld.global.u32 	%r259, [%rd11];
	min.s32 	%r145, %r259, %r222;
	setp.le.s32 	%p11, %r145, %r255;
	@%p11 bra 	$L__BB5_58;
	bra.uni 	$L__BB5_59;
$L__BB5_58:
	add.s32 	%r251, %r251, 1;
	setp.eq.s32 	%p19, %r251, %r118;
	@%p19 bra 	$L__BB5_55;
	bra.uni 	$L__BB5_57;
$L__BB5_59:
	mov.u32 	%r83, %r255;
	mov.u32 	%r258, %r222;
	add.s32 	%r255, %r83, 1;
	mul.wide.s32 	%rd35, %r83, 4;
	add.s64 	%rd12, %rd1, %rd35;
	ld.global.u32 	%r85, [%rd12];
	mov.b32 	%r257, 0;
	mov.b32 	%r256, 1;
$L__BB5_60:
	mov.u32 	%r86, %r256;
	mul.lo.s32 	%r256, %r86, 10000;
	add.s32 	%r257, %r257, 4;
	setp.eq.s32 	%p12, %r257, %r73;
	@%p12 bra 	$L__BB5_61;
	bra.uni 	$L__BB5_60;
$L__BB5_61:
	cvt.u32.u64 	%r148, %rd4;
	setp.eq.s32 	%p13, %r72, 1;
	setp.eq.s32 	%p14, %r72, 0;
	selp.b32 	%r149, 100000, %r74, %p13;
	mul.lo.s32 	%r150, %r86, %r149;
	selp.b32 	%r151, %r256, %r150, %p14;
	div.s32 	%r152, %r85, %r151;
	mul.hi.s32 	%r153, %r152, 1717986919;
	shr.u32 	%r154, %r153, 31;
	shr.s32 	%r155, %r153, 2;
	add.s32 	%r156, %r155, %r154;
	mul.lo.s32 	%r157, %r156, 10;
	sub.s32 	%r158, %r152, %r157;
	setp.eq.s32 	%p15, %r158, %r148;
	mov.u32 	%r222, %r258;
	@%p15 bra 	$L__BB5_66;
	min.s32 	%r222, %r258, %r255;
$L__BB5_63:
	setp.ge.s32 	%p16, %r255, %r258;
	@%p16 bra 	$L__BB5_66;
	add.s32 	%r91, %r258, -1;
	mul.wide.s32 	%rd36, %r258, 4;
	add.s64 	%rd13, %rd1, %rd36;
	ld.global.u32 	%r92, [%rd13+-4];
	mul.hi.s32 	%r160, %r92, 1717986919;
	shr.u32 	%r161, %r160, 31;
	shr.s32 	%r162, %r160, 2;
	add.s32 	%r163, %r162, %r161;
	mul.lo.s32 	%r164, %r163, 10;
	sub.s32 	%r165, %r92, %r164;
	setp.eq.s32 	%p17, %r165, %r148;
	mov.u32 	%r258, %r91;
	@%p17 bra 	$L__BB5_65;
	bra.uni 	$L__BB5_63;
$L__BB5_65:
	st.global.u32 	[%rd12], %r92;
	st.global.u32 	[%rd13+-4], %r85;
	ld.global.u32 	%r259, [%rd11];
	mov.u32 	%r222, %r91;
$L__BB5_66:
	min.s32 	%r166, %r259, %r222;
	setp.gt.s32 	%p18, %r166, %r255;
	@%p18 bra 	$L__BB5_59;
	bra.uni 	$L__BB5_58;

}
	// .globl	_Z18partitionForRepairPiS_S_S_ii
.visible .entry _Z18partitionForRepairPiS_S_S_ii(
	.param .u64 .ptr .align 1 _Z18partitionForRepairPiS_S_S_ii_param_0,
	.param .u64 .ptr .align 1 _Z18partitionForRepairPiS_S_S_ii_param_1,
	.param .u64 .ptr .align 1 _Z18partitionForRepairPiS_S_S_ii_param_2,
	.param .u64 .ptr .align 1 _Z18partitionForRepairPiS_S_S_ii_param_3,
	.param .u32 _Z18partitionForRepairPiS_S_S_ii_param_4,
	.param .u32 _Z18partitionForRepairPiS_S_S_ii_param_5
)
{
	.reg .pred 	%p<54>;
	.reg .b32 	%r<503>;
	.reg .b64 	%rd<188>;

	ld.param.u64 	%rd14, [_Z18partitionForRepairPiS_S_S_ii_param_0];
	ld.param.u64 	%rd15, [_Z18partitionForRepairPiS_S_S_ii_param_1];
	ld.param.u64 	%rd16, [_Z18partitionForRepairPiS_S_S_ii_param_2];
	ld.param.u64 	%rd17, [_Z18partitionForRepairPiS_S_S_ii_param_3];
	ld.param.u32 	%r190, [_Z18partitionForRepairPiS_S_S_ii_param_4];
	ld.param.u32 	%r191, [_Z18partitionForRepairPiS_S_S_ii_param_5];
	cvta.to.global.u64 	%rd1, %rd14;
	cvta.to.global.u64 	%rd2, %rd15;
	cvta.to.global.u64 	%rd3, %rd17;
	cvta.to.global.u64 	%rd4, %rd16;
	mul.wide.s32 	%rd18, %r190, 4;
	{ // callseq 0, 0
	.param .b64 param0;
	st.param.b64 	[param0], %rd18;
	.param .b64 retval0;
	call.uni (retval0), 
	malloc, 
	(
	param0
	);
	ld.param.b64 	%rd19, [retval0];
	} // callseq 0
	setp.lt.s32 	%p1, %r190, 1;
	mov.b32 	%r452, 0;
	@%p1 bra 	$L__BB6_28;
	setp.lt.s32 	%p2, %r191, 1;
	@%p2 bra 	$L__BB6_17;
	and.b32  	%r1, %r191, 15;
	and.b32  	%r2, %r191, 7;
	and.b32  	%r3, %r191, 2147483632;
	and.b32  	%r4, %r191, 3;
	neg.s32 	%r5, %r3;
	shl.b32 	%r6, %r190, 4;
	mul.lo.s32 	%r7, %r190, 7;
	shl.b32 	%r8, %r190, 3;
	mul.lo.s32 	%r9, %r190, 15;
	mov.b32 	%r419, 0;
	mov.u32 	%r452, %r419;
$L__BB6_3:
	setp.lt.u32 	%p11, %r191, 16;
	mov.b32 	%r442, 0;
	mov.u32 	%r447, %r442;
	@%p11 bra 	$L__BB6_6;
	add.s32 	%r435, %r190, %r419;
	shl.b32 	%r208, %r190, 1;
	add.s32 	%r434, %r208, %r419;
	mad.lo.s32 	%r433, %r190, 3, %r419;
	shl.b32 	%r209, %r190, 2;
	add.s32 	%r432, %r209, %r419;
	mad.lo.s32 	%r431, %r190, 5, %r419;
	mad.lo.s32 	%r430, %r190, 6, %r419;
	add.s32 	%r429, %r7, %r419;
	add.s32 	%r428, %r8, %r419;
	mad.lo.s32 	%r427, %r190, 9, %r419;
	mad.lo.s32 	%r426, %r190, 10, %r419;
	mad.lo.s32 	%r425, %r190, 11, %r419;
	mad.lo.s32 	%r424, %r190, 12, %r419;
	mad.lo.s32 	%r423, %r190, 13, %r419;
	mad.lo.s32 	%r422, %r190, 14, %r419;
	add.s32 	%r421, %r9, %r419;
	mul.wide.u32 	%rd187, %r419, 4;
	mov.b32 	%r447, 0;
	mov.u32 	%r436, %r5;
$L__BB6_5:
	.pragma "nounroll";
	add.s64 	%rd28, %rd2, %rd187;
	ld.global.u32 	%r210, [%rd28];
	add.s64 	%rd29, %rd1, %rd187;
	ld.global.u32 	%r211, [%rd29];
	add.s32 	%r212, %r210, %r447;
	mul.wide.u32 	%rd30, %r435, 4;
	add.s64 	%rd31, %rd2, %rd30;
	ld.global.u32 	%r213, [%rd31];
	add.s64 	%rd32, %rd1, %rd30;
	ld.global.u32 	%r214, [%rd32];
	add.s32 	%r215, %r212, %r213;
	add.s32 	%r216, %r211, %r214;
	mul.wide.u32 	%rd33, %r434, 4;
	add.s64 	%rd34, %rd2, %rd33;
	ld.global.u32 	%r217, [%rd34];
	add.s64 	%rd35, %rd1, %rd33;
	ld.global.u32 	%r218, [%rd35];
	add.s32 	%r219, %r215, %r217;
	add.s32 	%r220, %r216, %r218;
	mul.wide.u32 	%rd36, %r433, 4;
	add.s64 	%rd37, %rd2, %rd36;
	ld.global.u32 	%r221, [%rd37];
	add.s64 	%rd38, %rd1, %rd36;
	ld.global.u32 	%r222, [%rd38];
	add.s32 	%r223, %r219, %r221;
	add.s32 	%r224, %r220, %r222;
	mul.wide.u32 	%rd39, %r432, 4;
	add.s64 	%rd40, %rd2, %rd39;
	ld.global.u32 	%r225, [%rd40];
	add.s64 	%rd41, %rd1, %rd39;
	ld.global.u32 	%r226, [%rd41];
	add.s32 	%r227, %r223, %r225;
	add.s32 	%r228, %r224, %r226;
	mul.wide.u32 	%rd42, %r431, 4;
	add.s64 	%rd43, %rd2, %rd42;
	ld.global.u32 	%r229, [%rd43];
	add.s64 	%rd44, %rd1, %rd42;
	ld.global.u32 	%r230, [%rd44];
	add.s32 	%r231, %r227, %r229;
	add.s32 	%r232, %r228, %r230;
	mul.wide.u32 	%rd45, %r430, 4;
	add.s64 	%rd46, %rd2, %rd45;
	ld.global.u32 	%r233, [%rd46];
	add.s64 	%rd47, %rd1, %rd45;
	ld.global.u32 	%r234, [%rd47];
	add.s32 	%r235, %r231, %r233;
	add.s32 	%r236, %r232, %r234;
	mul.wide.u32 	%rd48, %r429, 4;
	add.s64 	%rd49, %rd2, %rd48;
	ld.global.u32 	%r237, [%rd49];
	add.s64 	%rd50, %rd1, %rd48;
	ld.global.u32 	%r238, [%rd50];
	add.s32 	%r239, %r235, %r237;
	add.s32 	%r240, %r236, %r238;
	mul.wide.u32 	%rd51, %r428, 4;
	add.s64 	%rd52, %rd2, %rd51;
	ld.global.u32 	%r241, [%rd52];
	add.s64 	%rd53, %rd1, %rd51;
	ld.global.u32 	%r242, [%rd53];
	add.s32 	%r243, %r239, %r241;
	add.s32 	%r244, %r240, %r242;
	mul.wide.u32 	%rd54, %r427, 4;
	add.s64 	%rd55, %rd2, %rd54;
	ld.global.u32 	%r245, [%rd55];
	add.s64 	%rd56, %rd1, %rd54;
	ld.global.u32 	%r246, [%rd56];
	add.s32 	%r247, %r243, %r245;
	add.s32 	%r248, %r244, %r246;
	mul.wide.u32 	%rd57, %r426, 4;
	add.s64 	%rd58, %rd2, %rd57;
	ld.global.u32 	%r249, [%rd58];
	add.s64 	%rd59, %rd1, %rd57;
	ld.global.u32 	%r250, [%rd59];
	add.s32 	%r251, %r247, %r249;
	add.s32 	%r252, %r248, %r250;
	mul.wide.u32 	%rd60, %r425, 4;
	add.s64 	%rd61, %rd2, %rd60;
	ld.global.u32 	%r253, [%rd61];
	add.s64 	%rd62, %rd1, %rd60;
	ld.global.u32 	%r254, [%rd62];
	add.s32 	%r255, %r251, %r253;
	add.s32 	%r256, %r252, %r254;
	mul.wide.u32 	%rd63, %r424, 4;
	add.s64 	%rd64, %rd2, %rd63;
	ld.global.u32 	%r257, [%rd64];
	add.s64 	%rd65, %rd1, %rd63;
	ld.global.u32 	%r258, [%rd65];
	add.s32 	%r259, %r255, %r257;
	add.s32 	%r260, %r256, %r258;
	mul.wide.u32 	%rd66, %r423, 4;
	add.s64 	%rd67, %rd2, %rd66;
	ld.global.u32 	%r261, [%rd67];
	add.s64 	%rd68, %rd1, %rd66;
	ld.global.u32 	%r262, [%rd68];
	add.s32 	%r263, %r259, %r261;
	add.s32 	%r264, %r260, %r262;
	mul.wide.u32 	%rd69, %r422, 4;
	add.s64 	%rd70, %rd2, %rd69;
	ld.global.u32 	%r265, [%rd70];
	add.s64 	%rd71, %rd1, %rd69;
	ld.global.u32 	%r266, [%rd71];
	add.s32 	%r267, %r263, %r265;
	add.s32 	%r268, %r264, %r266;
	mul.wide.u32 	%rd72, %r421, 4;
	add.s64 	%rd73, %rd2, %rd72;
	ld.global.u32 	%r269, [%rd73];
	add.s64 	%rd74, %rd1, %rd72;
	ld.global.u32 	%r270, [%rd74];
	add.s32 	%r271, %r267, %r269;
	add.s32 	%r272, %r268, %r270;
	sub.s32 	%r447, %r271, %r272;
	add.s32 	%r436, %r436, 16;
	add.s32 	%r435, %r435, %r6;
	add.s32 	%r434, %r434, %r6;
	add.s32 	%r433, %r433, %r6;
	add.s32 	%r432, %r432, %r6;
	add.s32 	%r431, %r431, %r6;
	add.s32 	%r430, %r430, %r6;
	add.s32 	%r429, %r429, %r6;
	add.s32 	%r428, %r428, %r6;
	add.s32 	%r427, %r427, %r6;
	add.s32 	%r426, %r426, %r6;
	add.s32 	%r425, %r425, %r6;
	add.s32 	%r424, %r424, %r6;
	add.s32 	%r423, %r423, %r6;
	add.s32 	%r422, %r422, %r6;
	add.s32 	%r421, %r421, %r6;
	mul.wide.u32 	%rd75, %r6, 4;
	add.s64 	%rd187, %rd187, %rd75;
	setp.ne.s32 	%p12, %r436, 0;
	mov.u32 	%r442, %r3;
	@%p12 bra 	$L__BB6_5;
$L__BB6_6:
	setp.eq.s32 	%p13, %r1, 0;
	@%p13 bra 	$L__BB6_16;
	add.s32 	%r274, %r1, -1;
	setp.lt.u32 	%p14, %r274, 7;
	@%p14 bra 	$L__BB6_9;
	mad.lo.s32 	%r275, %r442, %r190, %r419;
	mul.wide.u32 	%rd76, %r275, 4;
	add.s64 	%rd77, %rd2, %rd76;
	ld.global.u32 	%r276, [%rd77];
	add.s64 	%rd78, %rd1, %rd76;
	ld.global.u32 	%r277, [%rd78];
	add.s32 	%r278, %r276, %r447;
	add.s32 	%r279, %r275, %r190;
	mul.wide.u32 	%rd79, %r279, 4;
	add.s64 	%rd80, %rd2, %rd79;
	ld.global.u32 	%r280, [%rd80];
	add.s64 	%rd81, %rd1, %rd79;
	ld.global.u32 	%r281, [%rd81];
	add.s32 	%r282, %r278, %r280;
	add.s32 	%r283, %r277, %r281;
	add.s32 	%r284, %r279, %r190;
	mul.wide.u32 	%rd82, %r284, 4;
	add.s64 	%rd83, %rd2, %rd82;
	ld.global.u32 	%r285, [%rd83];
	add.s64 	%rd84, %rd1, %rd82;
	ld.global.u32 	%r286, [%rd84];
	add.s32 	%r287, %r282, %r285;
	add.s32 	%r288, %r283, %r286;
	add.s32 	%r289, %r284, %r190;
	mul.wide.u32 	%rd85, %r289, 4;
	add.s64 	%rd86, %rd2, %rd85;
	ld.global.u32 	%r290, [%rd86];
	add.s64 	%rd87, %rd1, %rd85;
	ld.global.u32 	%r291, [%rd87];
	add.s32 	%r292, %r287, %r290;
	add.s32 	%r293, %r288, %r291;
	add.s32 	%r294, %r289, %r190;
	mul.wide.u32 	%rd88, %r294, 4;
	add.s64 	%rd89, %rd2, %rd88;
	ld.global.u32 	%r295, [%rd89];
	add.s64 	%rd90, %rd1, %rd88;
	ld.global.u32 	%r296, [%rd90];
	add.s32 	%r297, %r292, %r295;
	add.s32 	%r298, %r293, %r296;
	add.s32 	%r299, %r294, %r190;
	mul.wide.u32 	%rd91, %r299, 4;
	add.s64 	%rd92, %rd2, %rd91;
	ld.global.u32 	%r300, [%rd92];
	add.s64 	%rd93, %rd1, %rd91;
	ld.global.u32 	%r301, [%rd93];
	add.s32 	%r302, %r297, %r300;
	add.s32 	%r303, %r298, %r301;
	add.s32 	%r304, %r299, %r190;
	mul.wide.u32 	%rd94, %r304, 4;
	add.s64 	%rd95, %rd2, %rd94;
	ld.global.u32 	%r305, [%rd95];
	add.s64 	%rd96, %rd1, %rd94;
	ld.global.u32 	%r306, [%rd96];
	add.s32 	%r307, %r302, %r305;
	add.s32 	%r308, %r303, %r306;
	add.s32 	%r309, %r304, %r190;
	mul.wide.u32 	%rd97, %r309, 4;
	add.s64 	%rd98, %rd2, %rd97;
	ld.global.u32 	%r310, [%rd98];
	add.s64 	%rd99, %rd1, %rd97;
	ld.global.u32 	%r311, [%rd99];
	add.s32 	%r312, %r307, %r310;
	add.s32 	%r313, %r308, %r311;
	sub.s32 	%r447, %r312, %r313;
	add.s32 	%r442, %r442, 8;
$L__BB6_9:
	setp.eq.s32 	%p15, %r2, 0;
	@%p15 bra 	$L__BB6_16;
	add.s32 	%r315, %r2, -1;
	setp.lt.u32 	%p16, %r315, 3;
	@%p16 bra 	$L__BB6_12;
	mad.lo.s32 	%r316, %r442, %r190, %r419;
	mul.wide.u32 	%rd100, %r316, 4;
	add.s64 	%rd101, %rd2, %rd100;
	ld.global.u32 	%r317, [%rd101];
	add.s64 	%rd102, %rd1, %rd100;
	ld.global.u32 	%r318, [%rd102];
	add.s32 	%r319, %r317, %r447;
	add.s32 	%r320, %r316, %r190;
	mul.wide.u32 	%rd103, %r320, 4;
	add.s64 	%rd104, %rd2, %rd103;
	ld.global.u32 	%r321, [%rd104];
	add.s64 	%rd105, %rd1, %rd103;
	ld.global.u32 	%r322, [%rd105];
	add.s32 	%r323, %r319, %r321;
	add.s32 	%r324, %r318, %r322;
	add.s32 	%r325, %r320, %r190;
	mul.wide.u32 	%rd106, %r325, 4;
	add.s64 	%rd107, %rd2, %rd106;
	ld.global.u32 	%r326, [%rd107];
	add.s64 	%rd108, %rd1, %rd106;
	ld.global.u32 	%r327, [%rd108];
	add.s32 	%r328, %r323, %r326;
	add.s32 	%r329, %r324, %r327;
	add.s32 	%r330, %r325, %r190;
	mul.wide.u32 	%rd109, %r330, 4;
	add.s64 	%rd110, %rd2, %rd109;
	ld.global.u32 	%r331, [%rd110];
	add.s64 	%rd111, %rd1, %rd109;
	ld.global.u32 	%r332, [%rd111];
	add.s32 	%r333, %r328, %r331;
	add.s32 	%r334, %r329, %r332;
	sub.s32 	%r447, %r333, %r334;
	add.s32 	%r442, %r442, 4;
$L__BB6_12:
	setp.eq.s32 	%p17, %r4, 0;
	@%p17 bra 	$L__BB6_16;
	setp.eq.s32 	%p18, %r4, 1;
	mad.lo.s32 	%r74, %r442, %r190, %r419;
	mul.wide.u32 	%rd112, %r74, 4;
	add.s64 	%rd113, %rd2, %rd112;
	ld.global.u32 	%r335, [%rd113];
	add.s64 	%rd114, %rd1, %rd112;
	ld.global.u32 	%r336, [%rd114];
	add.s32 	%r337, %r335, %r447;
	sub.s32 	%r447, %r337, %r336;
	@%p18 bra 	$L__BB6_16;
	setp.eq.s32 	%p19, %r4, 2;
	add.s32 	%r76, %r74, %r190;
	mul.wide.u32 	%rd115, %r76, 4;
	add.s64 	%rd116, %rd2, %rd115;
	ld.global.u32 	%r338, [%rd116];
	add.s64 	%rd117, %rd1, %rd115;
	ld.global.u32 	%r339, [%rd117];
	add.s32 	%r340, %r338, %r447;
	sub.s32 	%r447, %r340, %r339;
	@%p19 bra 	$L__BB6_16;
	add.s32 	%r341, %r76, %r190;
	mul.wide.u32 	%rd118, %r341, 4;
	add.s64 	%rd119, %rd2, %rd118;
	ld.global.u32 	%r342, [%rd119];
	add.s64 	%rd120, %rd1, %rd118;
	ld.global.u32 	%r343, [%rd120];
	add.s32 	%r344, %r342, %r447;
	sub.s32 	%r447, %r344, %r343;
$L__BB6_16:
	mul.wide.u32 	%rd121, %r419, 4;
	add.s64 	%rd122, %rd19, %rd121;
	st.u32 	[%rd122], %r447;
	add.s32 	%r452, %r447, %r452;
	add.s32 	%r419, %r419, 1;
	setp.eq.s32 	%p20, %r419, %r190;
	@%p20 bra 	$L__BB6_28;
	bra.uni 	$L__BB6_3;
$L__BB6_17:
	add.s32 	%r194, %r190, -1;
	and.b32  	%r82, %r190, 7;
	setp.lt.u32 	%p3, %r194, 7;
	mov.b32 	%r450, 0;
	@%p3 bra 	$L__BB6_20;
	and.b32  	%r450, %r190, 2147483640;
	mov.b32 	%r448, 0;
$L__BB6_19:
	.pragma "nounroll";
	mul.wide.u32 	%rd20, %r448, 4;
	add.s64 	%rd21, %rd19, %rd20;
	mov.b32 	%r196, 0;
	st.u32 	[%rd21], %r196;
	st.u32 	[%rd21+4], %r196;
	st.u32 	[%rd21+8], %r196;
	st.u32 	[%rd21+12], %r196;
	st.u32 	[%rd21+16], %r196;
	st.u32 	[%rd21+20], %r196;
	st.u32 	[%rd21+24], %r196;
	st.u32 	[%rd21+28], %r196;
	add.s32 	%r448, %r448, 8;
	setp.ne.s32 	%p4, %r448, %r450;
	@%p4 bra 	$L__BB6_19;
$L__BB6_20:
	setp.eq.s32 	%p5, %r82, 0;
	mov.b32 	%r452, 0;
	@%p5 bra 	$L__BB6_28;
	and.b32  	%r87, %r190, 3;
	setp.lt.u32 	%p6, %r82, 4;
	@%p6 bra 	$L__BB6_23;
	mul.wide.u32 	%rd22, %r450, 4;
	add.s64 	%rd23, %rd19, %rd22;
	mov.b32 	%r198, 0;
	st.u32 	[%rd23], %r198;
	st.u32 	[%rd23+4], %r198;
	st.u32 	[%rd23+8], %r198;
	st.u32 	[%rd23+12], %r198;
	add.s32 	%r450, %r450, 4;
$L__BB6_23:
	setp.eq.s32 	%p7, %r87, 0;
	@%p7 bra 	$L__BB6_28;
	setp.eq.s32 	%p8, %r87, 1;
	@%p8 bra 	$L__BB6_26;
	mul.wide.u32 	%rd24, %r450, 4;
	add.s64 	%rd25, %rd19, %rd24;
	mov.b32 	%r200, 0;
	st.u32 	[%rd25], %r200;
	st.u32 	[%rd25+4], %r200;
	add.s32 	%r450, %r450, 2;
$L__BB6_26:
	and.b32  	%r202, %r190, 1;
	setp.eq.b32 	%p9, %r202, 1;
	not.pred 	%p10, %p9;
	@%p10 bra 	$L__BB6_28;
	mul.wide.u32 	%rd26, %r450, 4;
	add.s64 	%rd27, %rd19, %rd26;
	mov.b32 	%r452, 0;
	st.u32 	[%rd27], %r452;
$L__BB6_28:
	setp.lt.s32 	%p21, %r190, 1;
	div.s32 	%r93, %r452, %r191;
	mov.b32 	%r457, 0;
	st.global.u32 	[%rd4], %r457;
	@%p21 bra 	$L__BB6_69;
	add.s32 	%r348, %r190, -1;
	and.b32  	%r94, %r190, 7;
	setp.lt.u32 	%p22, %r348, 7;
	mov.b32 	%r485, 0;
	mov.u32 	%r457, %r485;
	mov.u32 	%r455, %r485;
	@%p22 bra 	$L__BB6_48;
	and.b32  	%r485, %r190, 2147483640;
	mov.b32 	%r453, 0;
	mov.u32 	%r457, %r453;
	mov.u32 	%r455, %r453;
$L__BB6_31:
	.pragma "nounroll";
	mul.wide.u32 	%rd123, %r453, 4;
	add.s64 	%rd9, %rd19, %rd123;
	ld.u32 	%r350, [%rd9];
	add.s32 	%r456, %r350, %r455;
	setp.le.s32 	%p23, %r456, %r93;
	@%p23 bra 	$L__BB6_33;
	add.s32 	%r100, %r457, 1;
	mul.wide.s32 	%rd124, %r457, 4;
	add.s64 	%rd125, %rd3, %rd124;
	st.global.u32 	[%rd125], %r453;
	add.s32 	%r352, %r453, 1;
	add.s64 	%rd126, %rd4, %rd124;
	st.global.u32 	[%rd126+4], %r352;
	mov.b32 	%r456, 0;
	mov.u32 	%r457, %r100;
$L__BB6_33:
	ld.u32 	%r353, [%rd9+4];
	add.s32 	%r458, %r353, %r456;
	setp.le.s32 	%p24, %r458, %r93;
	@%p24 bra 	$L__BB6_35;
	add.s32 	%r355, %r453, 1;
	add.s32 	%r104, %r457, 1;
	mul.wide.s32 	%rd127, %r457, 4;
	add.s64 	%rd128, %rd3, %rd127;
	st.global.u32 	[%rd128], %r355;
	add.s32 	%r356, %r453, 2;
	add.s64 	%rd129, %rd4, %rd127;
	st.global.u32 	[%rd129+4], %r356;
	mov.b32 	%r458, 0;
	mov.u32 	%r457, %r104;
$L__BB6_35:
	ld.u32 	%r357, [%rd9+8];
	add.s32 	%r460, %r357, %r458;
	setp.le.s32 	%p25, %r460, %r93;
	@%p25 bra 	$L__BB6_37;
	add.s32 	%r359, %r453, 2;
	add.s32 	%r108, %r457, 1;
	mul.wide.s32 	%rd130, %r457, 4;
	add.s64 	%rd131, %rd3, %rd130;
	st.global.u32 	[%rd131], %r359;
	add.s32 	%r360, %r453, 3;
	add.s64 	%rd132, %rd4, %rd130;
	st.global.u32 	[%rd132+4], %r360;
	mov.b32 	%r460, 0;
	mov.u32 	%r457, %r108;
$L__BB6_37:
	ld.u32 	%r361, [%rd9+12];
	add.s32 	%r462, %r361, %r460;
	setp.le.s32 	%p26, %r462, %r93;
	@%p26 bra 	$L__BB6_39;
	add.s32 	%r363, %r453, 3;
	add.s32 	%r112, %r457, 1;
	mul.wide.s32 	%rd133, %r457, 4;
	add.s64 	%rd134, %rd3, %rd133;
	st.global.u32 	[%rd134], %r363;
	add.s32 	%r364, %r453, 4;
	add.s64 	%rd135, %rd4, %rd133;
	st.global.u32 	[%rd135+4], %r364;
	mov.b32 	%r462, 0;
	mov.u32 	%r457, %r112;
$L__BB6_39:
	ld.u32 	%r365, [%rd9+16];
	add.s32 	%r464, %r365, %r462;
	setp.le.s32 	%p27, %r464, %r93;
	@%p27 bra 	$L__BB6_41;
	add.s32 	%r367, %r453, 4;
	add.s32 	%r116, %r457, 1;
	mul.wide.s32 	%rd136, %r457, 4;
	add.s64 	%rd137, %rd3, %rd136;
	st.global.u32 	[%rd137], %r367;
	add.s32 	%r368, %r453, 5;
	add.s64 	%rd138, %rd4, %rd136;
	st.global.u32 	[%rd138+4], %r368;
	mov.b32 	%r464, 0;
	mov.u32 	%r457, %r116;
$L__BB6_41:
	ld.u32 	%r369, [%rd9+20];
	add.s32 	%r466, %r369, %r464;
	setp.le.s32 	%p28, %r466, %r93;
	@%p28 bra 	$L__BB6_43;
	add.s32 	%r371, %r453, 5;
	add.s32 	%r120, %r457, 1;
	mul.wide.s32 	%rd139, %r457, 4;
	add.s64 	%rd140, %rd3, %rd139;
	st.global.u32 	[%rd140], %r371;
	add.s32 	%r372, %r453, 6;
	add.s64 	%rd141, %rd4, %rd139;
	st.global.u32 	[%rd141+4], %r372;
	mov.b32 	%r466, 0;
	mov.u32 	%r457, %r120;
$L__BB6_43:
	ld.u32 	%r373, [%rd9+24];
	add.s32 	%r468, %r373, %r466;
	setp.le.s32 	%p29, %r468, %r93;
	@%p29 bra 	$L__BB6_45;
	add.s32 	%r375, %r453, 6;
	add.s32 	%r124, %r457, 1;
	mul.wide.s32 	%rd142, %r457, 4;
	add.s64 	%rd143, %rd3, %rd142;
	st.global.u32 	[%rd143], %r375;
	add.s32 	%r376, %r453, 7;
	add.s64 	%rd144, %rd4, %rd142;
	st.global.u32 	[%rd144+4], %r376;
	mov.b32 	%r468, 0;
	mov.u32 	%r457, %r124;
$L__BB6_45:
	ld.u32 	%r377, [%rd9+28];
	add.s32 	%r455, %r377, %r468;
	setp.le.s32 	%p30, %r455, %r93;
	@%p30 bra 	$L__BB6_47;
	add.s32 	%r379, %r453, 7;
	add.s32 	%r128, %r457, 1;
	mul.wide.s32 	%rd145, %r457, 4;
	add.s64 	%rd146, %rd3, %rd145;
	st.global.u32 	[%rd146], %r379;
	add.s32 	%r380, %r453, 8;
	add.s64 	%rd147, %rd4, %rd145;
	st.global.u32 	[%rd147+4], %r380;
	mov.b32 	%r455, 0;
	mov.u32 	%r457, %r128;
$L__BB6_47:
	add.s32 	%r453, %r453, 8;
	setp.ne.s32 	%p31, %r453, %r485;
	@%p31 bra 	$L__BB6_31;
$L__BB6_48:
	setp.eq.s32 	%p32, %r94, 0;
	@%p32 bra 	$L__BB6_69;
	and.b32  	%r136, %r190, 3;
	setp.lt.u32 	%p33, %r94, 4;
	@%p33 bra 	$L__BB6_59;
	mul.wide.u32 	%rd148, %r485, 4;
	add.s64 	%rd10, %rd19, %rd148;
	ld.u32 	%r382, [%rd10];
	add.s32 	%r476, %r382, %r455;
	setp.le.s32 	%p34, %r476, %r93;
	@%p34 bra 	$L__BB6_52;
	add.s32 	%r138, %r457, 1;
	mul.wide.s32 	%rd149, %r457, 4;
	add.s64 	%rd150, %rd3, %rd149;
	st.global.u32 	[%rd150], %r485;
	add.s32 	%r384, %r485, 1;
	add.s64 	%rd151, %rd4, %rd149;
	st.global.u32 	[%rd151+4], %r384;
	mov.b32 	%r476, 0;
	mov.u32 	%r457, %r138;
$L__BB6_52:
	ld.u32 	%r385, [%rd10+4];
	add.s32 	%r478, %r385, %r476;
	setp.le.s32 	%p35, %r478, %r93;
	@%p35 bra 	$L__BB6_54;
	add.s32 	%r387, %r485, 1;
	add.s32 	%r142, %r457, 1;
	mul.wide.s32 	%rd152, %r457, 4;
	add.s64 	%rd153, %rd3, %rd152;
	st.global.u32 	[%rd153], %r387;
	add.s32 	%r388, %r485, 2;
	add.s64 	%rd154, %rd4, %rd152;
	st.global.u32 	[%rd154+4], %r388;
	mov.b32 	%r478, 0;
	mov.u32 	%r457, %r142;
$L__BB6_54:
	ld.u32 	%r389, [%rd10+8];
	add.s32 	%r480, %r389, %r478;
	setp.le.s32 	%p36, %r480, %r93;
	@%p36 bra 	$L__BB6_56;
	add.s32 	%r391, %r485, 2;
	add.s32 	%r146, %r457, 1;
	mul.wide.s32 	%rd155, %r457, 4;
	add.s64 	%rd156, %rd3, %rd155;
	st.global.u32 	[%rd156], %r391;
	add.s32 	%r392, %r485, 3;
	add.s64 	%rd157, %rd4, %rd155;
	st.global.u32 	[%rd157+4], %r392;
	mov.b32 	%r480, 0;
	mov.u32 	%r457, %r146;
$L__BB6_56:
	ld.u32 	%r393, [%rd10+12];
	add.s32 	%r455, %r393, %r480;
	setp.le.s32 	%p37, %r455, %r93;
	@%p37 bra 	$L__BB6_58;
	add.s32 	%r395, %r485, 3;
	add.s32 	%r150, %r457, 1;
	mul.wide.s32 	%rd158, %r457, 4;
	add.s64 	%rd159, %rd3, %rd158;
	st.global.u32 	[%rd159], %r395;
	add.s32 	%r396, %r485, 4;
	add.s64 	%rd160, %rd4, %rd158;
	st.global.u32 	[%rd160+4], %r396;
	mov.b32 	%r455, 0;
	mov.u32 	%r457, %r150;
$L__BB6_58:
	add.s32 	%r485, %r485, 4;
$L__BB6_59:
	setp.eq.s32 	%p38, %r136, 0;
	@%p38 bra 	$L__BB6_69;
	setp.eq.s32 	%p39, %r136, 1;
	@%p39 bra 	$L__BB6_66;
	mul.wide.u32 	%rd161, %r485, 4;
	add.s64 	%rd11, %rd19, %rd161;
	ld.u32 	%r398, [%rd11];
	add.s32 	%r488, %r398, %r455;
	setp.le.s32 	%p40, %r488, %r93;
	@%p40 bra 	$L__BB6_63;
	add.s32 	%r159, %r457, 1;
	mul.wide.s32 	%rd162, %r457, 4;
	add.s64 	%rd163, %rd3, %rd162;
	st.global.u32 	[%rd163], %r485;
	add.s32 	%r400, %r485, 1;
	add.s64 	%rd164, %rd4, %rd162;
	st.global.u32 	[%rd164+4], %r400;
	mov.b32 	%r488, 0;
	mov.u32 	%r457, %r159;
$L__BB6_63:
	ld.u32 	%r401, [%rd11+4];
	add.s32 	%r455, %r401, %r488;
	setp.le.s32 	%p41, %r455, %r93;
	@%p41 bra 	$L__BB6_65;
	add.s32 	%r403, %r485, 1;
	add.s32 	%r163, %r457, 1;
	mul.wide.s32 	%rd165, %r457, 4;
	add.s64 	%rd166, %rd3, %rd165;
	st.global.u32 	[%rd166], %r403;
	add.s32 	%r404, %r485, 2;
	add.s64 	%rd167, %rd4, %rd165;
	st.global.u32 	[%rd167+4], %r404;
	mov.b32 	%r455, 0;
	mov.u32 	%r457, %r163;
$L__BB6_65:
	add.s32 	%r485, %r485, 2;
$L__BB6_66:
	and.b32  	%r405, %r190, 1;
	setp.eq.b32 	%p42, %r405, 1;
	not.pred 	%p43, %p42;
	@%p43 bra 	$L__BB6_69;
	mul.wide.u32 	%rd168, %r485, 4;
	add.s64 	%rd169, %rd19, %rd168;
	ld.u32 	%r406, [%rd169];
	add.s32 	%r407, %r406, %r455;
	setp.le.s32 	%p44, %r407, %r93;
	@%p44 bra 	$L__BB6_69;
	add.s32 	%r171, %r457, 1;
	mul.wide.s32 	%rd170, %r457, 4;
	add.s64 	%rd171, %rd3, %rd170;
	st.global.u32 	[%rd171], %r485;
	add.s32 	%r408, %r485, 1;
	add.s64 	%rd172, %rd4, %rd170;
	st.global.u32 	[%rd172+4], %r408;
	mov.u32 	%r457, %r171;
$L__BB6_69:
	add.s32 	%r409, %r190, -1;
	mul.wide.s32 	%rd173, %r457, 4;
	add.s64 	%rd174, %rd3, %rd173;
	st.global.u32 	[%rd174], %r409;
	add.s32 	%r501, %r457, 1;
	setp.ge.s32 	%p45, %r501, %r191;
	@%p45 bra 	$L__BB6_82;
	not.b32 	%r410, %r457;
	add.s32 	%r174, %r191, %r410;
	sub.s32 	%r411, %r191, %r457;
	add.s32 	%r412, %r411, -2;
	and.b32  	%r175, %r174, 7;
	setp.lt.u32 	%p46, %r412, 7;
	@%p46 bra 	$L__BB6_74;
	and.b32  	%r413, %r174, -8;
	neg.s32 	%r497, %r413;
	add.s64 	%rd12, %rd3, 16;
	add.s64 	%rd13, %rd4, 16;
$L__BB6_72:
	.pragma "nounroll";
	mul.wide.s32 	%rd175, %r501, 4;
	add.s64 	%rd176, %rd12, %rd175;
	add.s64 	%rd177, %rd13, %rd175;
	mov.b32 	%r414, 0;
	st.global.u32 	[%rd176+-16], %r414;
	st.global.u32 	[%rd177+-16], %r414;
	st.global.u32 	[%rd176+-12], %r414;
	st.global.u32 	[%rd177+-12], %r414;
	st.global.u32 	[%rd176+-8], %r414;
	st.global.u32 	[%rd177+-8], %r414;
	st.global.u32 	[%rd176+-4], %r414;
	st.global.u32 	[%rd177+-4], %r414;
	st.global.u32 	[%rd176], %r414;
	st.global.u32 	[%rd177], %r414;
	st.global.u32 	[%rd176+4], %r414;
	st.global.u32 	[%rd177+4], %r414;
	st.global.u32 	[%rd176+8], %r414;
	st.global.u32 	[%rd177+8], %r414;
	st.global.u32 	[%rd176+12], %r414;
	st.global.u32 	[%rd177+12], %r414;
	add.s32 	%r501, %r501, 8;
	add.s32 	%r457, %r457, 8;
	add.s32 	%r497, %r497, 8;
	setp.ne.s32 	%p47, %r497, 0;
	@%p47 bra 	$L__BB6_72;
	add.s32 	%r501, %r457, 1;
$L__BB6_74:
	setp.eq.s32 	%p48, %r175, 0;
	@%p48 bra 	$L__BB6_82;
	and.b32  	%r185, %r174, 3;
	setp.lt.u32 	%p49, %r175, 4;
	@%p49 bra 	$L__BB6_77;
	mul.wide.s32 	%rd178, %r501, 4;
	add.s64 	%rd179, %rd3, %rd178;
	mov.b32 	%r415, 0;
	st.global.u32 	[%rd179], %r415;
	add.s64 	%rd180, %rd4, %rd178;
	st.global.u32 	[%rd180], %r415;
	st.global.u32 	[%rd179+4], %r415;
	st.global.u32 	[%rd180+4], %r415;
	st.global.u32 	[%rd179+8], %r415;
	st.global.u32 	[%rd180+8], %r415;
	st.global.u32 	[%rd179+12], %r415;
	st.global.u32 	[%rd180+12], %r415;
	add.s32 	%r501, %r501, 4;
$L__BB6_77:
	setp.eq.s32 	%p50, %r185, 0;
	@%p50 bra 	$L__BB6_82;
	setp.eq.s32 	%p51, %r185, 1;
	@%p51 bra 	$L__BB6_80;
	mul.wide.s32 	%rd181, %r501, 4;
	add.s64 	%rd182, %rd3, %rd181;
	mov.b32 	%r416, 0;
	st.global.u32 	[%rd182], %r416;
	add.s64 	%rd183, %rd4, %rd181;
	st.global.u32 	[%rd183], %r416;
	st.global.u32 	[%rd182+4], %r416;
	st.global.u32 	[%rd183+4], %r416;
	add.s32 	%r501, %r501, 2;
$L__BB6_80:
	and.b32  	%r417, %r174, 1;
	setp.eq.b32 	%p52, %r417, 1;
	not.pred 	%p53, %p52;
	@%p53 bra 	$L__BB6_82;
	mul.wide.s32 	%rd184, %r501, 4;
	add.s64 	%rd185, %rd3, %rd184;
	mov.b32 	%r418, 0;
	st.global.u32 	[%rd185], %r418;
	add.s64 	%rd186, %rd4, %rd184;
	st.global.u32 	[%rd186], %r418;
$L__BB6_82:
	ret;

}


// ===== COMPILED SASS (sm_100) =====

	.target	sm_100

	.elftype	@"ET_EXEC"


//--------------------- .note.nv.tkinfo           --------------------------
	.section	.note.nv.tkinfo,"",@"SHT_NOTE"
	.sectionflags	@"SHF_NOTE_NV_TKINFO"
	.tkinfo
        /*0018*/ 	.word	0x00000002
        /*0030*/ 	.string	""
        /*0030*/ 	.string	"ptxas"
        /*0030*/ 	.string	"Cuda compilation tools, release 13.0, V13.0.88"
        /*0030*/ 	.string	"Build cuda_13.0.r13.0/compiler.36424714_0"
        /*0030*/ 	.string	"-arch sm_100 -m 64 "



//--------------------- .note.nv.cuinfo           --------------------------
	.section	.note.nv.cuinfo,"",@"SHT_NOTE"
	.sectionflags	@"SHF_NOTE_NV_CUINFO"
        /*0018*/ 	.short	0x0002
        /*001a*/ 	.short	0x0064
        /*001c*/ 	.short	0x0082
	.zero		2


//--------------------- .nv.info                  --------------------------
	.section	.nv.info,"",@"SHT_CUDA_INFO"
	.align	4


	//----- nvinfo : EIATTR_REGCOUNT
	.align		4
        /*0000*/ 	.byte	0x04, 0x2f
        /*0002*/ 	.short	(.L_1 - .L_0)
	.align		4
.L_0:
        /*0004*/ 	.word	index@(_Z19buildLocalHistogramPiS_iiii)
        /*0008*/ 	.word	0x00000011


	//----- nvinfo : EIATTR_FRAME_SIZE
	.align		4
.L_1:
        /*000c*/ 	.byte	0x04, 0x11
        /*000e*/ 	.short	(.L_3 - .L_2)
	.align		4
.L_2:
        /*0010*/ 	.word	index@(_Z19buildLocalHistogramPiS_iiii)
        /*0014*/ 	.word	0x00000000


	//----- nvinfo : EIATTR_REGCOUNT
	.align		4
.L_3:
        /*0018*/ 	.byte	0x04, 0x2f
        /*001a*/ 	.short	(.L_5 - .L_4)
	.align		4
.L_4:
        /*001c*/ 	.word	index@(_Z14buildHistogramPiS_ii)
        /*0020*/ 	.word	0x00000010


	//----- nvinfo : EIATTR_FRAME_SIZE
	.align		4
.L_5:
        /*0024*/ 	.byte	0x04, 0x11
        /*0026*/ 	.short	(.L_7 - .L_6)
	.align		4
.L_6:
        /*0028*/ 	.word	index@(_Z14buildHistogramPiS_ii)
        /*002c*/ 	.word	0x00000000


	//----- nvinfo : EIATTR_REGCOUNT
	.align		4
.L_7:
        /*0030*/ 	.byte	0x04, 0x2f
        /*0032*/ 	.short	(.L_9 - .L_8)
	.align		4
.L_8:
        /*0034*/ 	.word	index@(_Z9prefixSumPiS_S_i)
        /*0038*/ 	.word	0x00000020


	//----- nvinfo : EIATTR_FRAME_SIZE
	.align		4
.L_9:
        /*003c*/ 	.byte	0x04, 0x11
        /*003e*/ 	.short	(.L_11 - .L_10)
	.align		4
.L_10:
        /*0040*/ 	.word	index@(_Z9prefixSumPiS_S_i)
        /*0044*/ 	.word	0x00000000


	//----- nvinfo : EIATTR_REGCOUNT
	.align		4
.L_11:
        /*0048*/ 	.byte	0x04, 0x2f
        /*004a*/ 	.short	(.L_13 - .L_12)
	.align		4
.L_12:
        /*004c*/ 	.word	index@(_Z23partitionForPermutationPiS_S_S_ii)
        /*0050*/ 	.word	0x00000012


	//----- nvinfo : EIATTR_FRAME_SIZE
	.align		4
.L_13:
        /*0054*/ 	.byte	0x04, 0x11
        /*0056*/ 	.short	(.L_15 - .L_14)
	.align		4
.L_14:
        /*0058*/ 	.word	index@(_Z23partitionForPermutationPiS_S_S_ii)
        /*005c*/ 	.word	0x00000000


	//----- nvinfo : EIATTR_REGCOUNT
	.align		4
.L_15:
        /*0060*/ 	.byte	0x04, 0x2f
        /*0062*/ 	.short	(.L_17 - .L_16)
	.align		4
.L_16:
        /*0064*/ 	.word	index@(_Z14paradisPermutePiiS_S_S_S_iii)
        /*0068*/ 	.word	0x00000020


	//----- nvinfo : EIATTR_FRAME_SIZE
	.align		4
.L_17:
        /*006c*/ 	.byte	0x04, 0x11
        /*006e*/ 	.short	(.L_19 - .L_18)
	.align		4
.L_18:
        /*0070*/ 	.word	index@(_Z14paradisPermutePiiS_S_S_S_iii)
        /*0074*/ 	.word	0x00000000


	//----- nvinfo : EIATTR_REGCOUNT
	.align		4
.L_19:
        /*0078*/ 	.byte	0x04, 0x2f
        /*007a*/ 	.short	(.L_21 - .L_20)
	.align		4
.L_20:
        /*007c*/ 	.word	index@(_Z13paradisRepairiPiiS_S_S_S_iii)
        /*0080*/ 	.word	0x0000001f


	//----- nvinfo : EIATTR_FRAME_SIZE
	.align		4
.L_21:
        /*0084*/ 	.byte	0x04, 0x11
        /*0086*/ 	.short	(.L_23 - .L_22)
	.align		4
.L_22:
        /*0088*/ 	.word	index@(_Z13paradisRepairiPiiS_S_S_S_iii)
        /*008c*/ 	.word	0x00000000


	//----- nvinfo : EIATTR_REGCOUNT
	.align		4
.L_23:
        /*0090*/ 	.byte	0x04, 0x2f
        /*0092*/ 	.short	(.L_25 - .L_24)
	.align		4
.L_24:
        /*0094*/ 	.word	index@(_Z18partitionForRepairPiS_S_S_ii)
        /*0098*/ 	.word	0x00000030


	//----- nvinfo : EIATTR_FRAME_SIZE
	.align		4
.L_25:
        /*009c*/ 	.byte	0x04, 0x11
        /*009e*/ 	.short	(.L_27 - .L_26)
	.align		4
.L_26:
        /*00a0*/ 	.word	index@(_Z18partitionForRepairPiS_S_S_ii)
        /*00a4*/ 	.word	0x00000000


	//----- nvinfo : EIATTR_MIN_STACK_SIZE
	.align		4
.L_27:
        /*00a8*/ 	.byte	0x04, 0x12
        /*00aa*/ 	.short	(.L_29 - .L_28)
	.align		4
.L_28:
        /*00ac*/ 	.word	index@(_Z18partitionForRepairPiS_S_S_ii)
        /*00b0*/ 	.word	0x00000000


	//----- nvinfo : EIATTR_MIN_STACK_SIZE
	.align		4
.L_29:
        /*00b4*/ 	.byte	0x04, 0x12
        /*00b6*/ 	.short	(.L_31 - .L_30)
	.align		4
.L_30:
        /*00b8*/ 	.word	index@(_Z13paradisRepairiPiiS_S_S_S_iii)
        /*00bc*/ 	.word	0x00000000


	//----- nvinfo : EIATTR_MIN_STACK_SIZE
	.align		4
.L_31:
        /*00c0*/ 	.byte	0x04, 0x12
        /*00c2*/ 	.short	(.L_33 - .L_32)
	.align		4
.L_32:
        /*00c4*/ 	.word	index@(_Z14paradisPermutePiiS_S_S_S_iii)
        /*00c8*/ 	.word	0x00000000


	//----- nvinfo : EIATTR_MIN_STACK_SIZE
	.align		4
.L_33:
        /*00cc*/ 	.byte	0x04, 0x12
        /*00ce*/ 	.short	(.L_35 - .L_34)
	.align		4
.L_34:
        /*00d0*/ 	.word	index@(_Z23partitionForPermutationPiS_S_S_ii)
        /*00d4*/ 	.word	0x00000000


	//----- nvinfo : EIATTR_MIN_STACK_SIZE
	.align		4
.L_35:
        /*00d8*/ 	.byte	0x04, 0x12
        /*00da*/ 	.short	(.L_37 - .L_36)
	.align		4
.L_36:
        /*00dc*/ 	.word	index@(_Z9prefixSumPiS_S_i)
        /*00e0*/ 	.word	0x00000000


	//----- nvinfo : EIATTR_MIN_STACK_SIZE
	.align		4
.L_37:
        /*00e4*/ 	.byte	0x04, 0x12
        /*00e6*/ 	.short	(.L_39 - .L_38)
	.align		4
.L_38:
        /*00e8*/ 	.word	index@(_Z14buildHistogramPiS_ii)
        /*00ec*/ 	.word	0x00000000


	//----- nvinfo : EIATTR_MIN_STACK_SIZE
	.align		4
.L_39:
        /*00f0*/ 	.byte	0x04, 0x12
        /*00f2*/ 	.short	(.L_41 - .L_40)
	.align		4
.L_40:
        /*00f4*/ 	.word	index@(_Z19buildLocalHistogramPiS_iiii)
        /*00f8*/ 	.word	0x00000000
.L_41:


//--------------------- .nv.compat                --------------------------
	.section	.nv.compat,"",@"SHT_CUDA_COMPAT_INFO"
	.align	4
        /*0000*/ 	.byte	0x02, 0x09, 0x00, 0x00, 0x02, 0x02, 0x01, 0x00, 0x02, 0x05, 0x05, 0x00, 0x03, 0x07, 0x01, 0x01
        /*0010*/ 	.byte	0x02, 0x03, 0x00, 0x00, 0x02, 0x06, 0x01, 0x00, 0x04, 0x0b, 0x08, 0x00, 0x09, 0x00, 0x00, 0x00
        /*0020*/ 	.byte	0x00, 0x00, 0x00, 0x00


//--------------------- .nv.info._Z18partitionForRepairPiS_S_S_ii --------------------------
	.section	.nv.info._Z18partitionForRepairPiS_S_S_ii,"",@"SHT_CUDA_INFO"
	.sectionflags	@""
	.align	4


	//----- nvinfo : EIATTR_CUDA_API_VERSION
	.align		4
        /*0000*/ 	.byte	0x04, 0x37
        /*0002*/ 	.short	(.L_43 - .L_42)
.L_42:
        /*0004*/ 	.word	0x00000082


	//----- nvinfo : EIATTR_KPARAM_INFO
	.align		4
.L_43:
        /*0008*/ 	.byte	0x04, 0x17
        /*000a*/ 	.short	(.L_45 - .L_44)
.L_44:
        /*000c*/ 	.word	0x00000000
        /*0010*/ 	.short	0x0005
        /*0012*/ 	.short	0x0024
        /*0014*/ 	.byte	0x00, 0xf0, 0x11, 0x00


	//----- nvinfo : EIATTR_KPARAM_INFO
	.align		4
.L_45:
        /*0018*/ 	.byte	0x04, 0x17
        /*001a*/ 	.short	(.L_47 - .L_46)
.L_46:
        /*001c*/ 	.word	0x00000000
        /*0020*/ 	.short	0x0004
        /*0022*/ 	.short	0x0020
        /*0024*/ 	.byte	0x00, 0xf0, 0x11, 0x00


	//----- nvinfo : EIATTR_KPARAM_INFO
	.align		4
.L_47:
        /*0028*/ 	.byte	0x04, 0x17
        /*002a*/ 	.short	(.L_49 - .L_48)
.L_48:
        /*002c*/ 	.word	0x00000000
        /*0030*/ 	.short	0x0003
        /*0032*/ 	.short	0x0018
        /*0034*/ 	.byte	0x00, 0xf5, 0x21, 0x00


	//----- nvinfo : EIATTR_KPARAM_INFO
	.align		4
.L_49:
        /*0038*/ 	.byte	0x04, 0x17
        /*003a*/ 	.short	(.L_51 - .L_50)
.L_50:
        /*003c*/ 	.word	0x00000000
        /*0040*/ 	.short	0x0002
        /*0042*/ 	.short	0x0010
        /*0044*/ 	.byte	0x00, 0xf5, 0x21, 0x00


	//----- nvinfo : EIATTR_KPARAM_INFO
	.align		4
.L_51:
        /*0048*/ 	.byte	0x04, 0x17
        /*004a*/ 	.short	(.L_53 - .L_52)
.L_52:
        /*004c*/ 	.word	0x00000000
        /*0050*/ 	.short	0x0001
        /*0052*/ 	.short	0x0008
        /*0054*/ 	.byte	0x00, 0xf5, 0x21, 0x00


	//----- nvinfo : EIATTR_KPARAM_INFO
	.align		4
.L_53:
        /*0058*/ 	.byte	0x04, 0x17
        /*005a*/ 	.short	(.L_55 - .L_54)
.L_54:
        /*005c*/ 	.word	0x00000000
        /*0060*/ 	.short	0x0000
        /*0062*/ 	.short	0x0000
        /*0064*/ 	.byte	0x00, 0xf5, 0x21, 0x00


	//----- nvinfo : EIATTR_SPARSE_MMA_MASK
	.align		4
.L_55:
        /*0068*/ 	.byte	0x03, 0x50
        /*006a*/ 	.short	0x0000


	//----- nvinfo : EIATTR_MAXREG_COUNT
	.align		4
        /*006c*/ 	.byte	0x03, 0x1b
        /*006e*/ 	.short	0x00ff


	//----- nvinfo : EIATTR_EXTERNS
	.align		4
        /*0070*/ 	.byte	0x04, 0x0f
        /*0072*/ 	.short	(.L_57 - .L_56)


	//   ....[0]....
	.align		4
.L_56:
        /*0074*/ 	.word	index@(malloc)


	//----- nvinfo : EIATTR_MERCURY_ISA_VERSION
	.align		4
.L_57:
        /*0078*/ 	.byte	0x03, 0x5f
        /*007a*/ 	.short	0x0101


	//----- nvinfo : EIATTR_VRC_CTA_INIT_COUNT
	.align		4
        /*007c*/ 	.byte	0x02, 0x4a
	.zero		1
	.zero		1


	//----- nvinfo : EIATTR_SYSCALL_OFFSETS
	.align		4
        /*0080*/ 	.byte	0x04, 0x46
        /*0082*/ 	.short	(.L_59 - .L_58)


	//   ....[0]....
.L_58:
        /*0084*/ 	.word	0x000000b0


	//----- nvinfo : EIATTR_EXIT_INSTR_OFFSETS
	.align		4
.L_59:
        /*0088*/ 	.byte	0x04, 0x1c
        /*008a*/ 	.short	(.L_61 - .L_60)


	//   ....[0]....
.L_60:
        /*008c*/ 	.word	0x00003000


	//   ....[1]....
        /*0090*/ 	.word	0x000034c0


	//   ....[2]....
        /*0094*/ 	.word	0x000036f0


	//   ....[3]....
        /*0098*/ 	.word	0x00003820


	//   ....[4]....
        /*009c*/ 	.word	0x000038d0


	//----- nvinfo : EIATTR_CRS_STACK_SIZE
	.align		4
.L_61:
        /*00a0*/ 	.byte	0x04, 0x1e
        /*00a2*/ 	.short	(.L_63 - .L_62)
.L_62:
        /*00a4*/ 	.word	0x00000000


	//----- nvinfo : EIATTR_CBANK_PARAM_SIZE
	.align		4
.L_63:
        /*00a8*/ 	.byte	0x03, 0x19
        /*00aa*/ 	.short	0x0028


	//----- nvinfo : EIATTR_PARAM_CBANK
	.align		4
        /*00ac*/ 	.byte	0x04, 0x0a
        /*00ae*/ 	.short	(.L_65 - .L_64)
	.align		4
.L_64:
        /*00b0*/ 	.word	index@(.nv.constant0._Z18partitionForRepairPiS_S_S_ii)
        /*00b4*/ 	.short	0x0380
        /*00b6*/ 	.short	0x0028


	//----- nvinfo : EIATTR_SW_WAR
	.align		4
.L_65:
        /*00b8*/ 	.byte	0x04, 0x36
        /*00ba*/ 	.short	(.L_67 - .L_66)
.L_66:
        /*00bc*/ 	.word	0x00000008
.L_67:


//--------------------- .nv.info._Z13paradisRepairiPiiS_S_S_S_iii --------------------------
	.section	.nv.info._Z13paradisRepairiPiiS_S_S_S_iii,"",@"SHT_CUDA_INFO"
	.sectionflags	@""
	.align	4


	//----- nvinfo : EIATTR_CUDA_API_VERSION
	.align		4
        /*0000*/ 	.byte	0x04, 0x37
        /*0002*/ 	.short	(.L_69 - .L_68)
.L_68:
        /*0004*/ 	.word	0x00000082


	//----- nvinfo : EIATTR_KPARAM_INFO
	.align		4
.L_69:
        /*0008*/ 	.byte	0x04, 0x17
        /*000a*/ 	.short	(.L_71 - .L_70)
.L_70:
        /*000c*/ 	.word	0x00000000
        /*0010*/ 	.short	0x0009
        /*0012*/ 	.short	0x0040
        /*0014*/ 	.byte	0x00, 0xf0, 0x11, 0x00


	//----- nvinfo : EIATTR_KPARAM_INFO
	.align		4
.L_71:
        /*0018*/ 	.byte	0x04, 0x17
        /*001a*/ 	.short	(.L_73 - .L_72)
.L_72:
        /*001c*/ 	.word	0x00000000
        /*0020*/ 	.short	0x0008
        /*0022*/ 	.short	0x003c
        /*0024*/ 	.byte	0x00, 0xf0, 0x11, 0x00


	//----- nvinfo : EIATTR_KPARAM_INFO
	.align		4
.L_73:
        /*0028*/ 	.byte	0x04, 0x17
        /*002a*/ 	.short	(.L_75 - .L_74)
.L_74:
        /*002c*/ 	.word	0x00000000
        /*0030*/ 	.short	0x0007
        /*0032*/ 	.short	0x0038
        /*0034*/ 	.byte	0x00, 0xf0, 0x11, 0x00


	//----- nvinfo : EIATTR_KPARAM_INFO
	.align		4
.L_75:
        /*0038*/ 	.byte	0x04, 0x17
        /*003a*/ 	.short	(.L_77 - .L_76)
.L_76:
        /*003c*/ 	.word	0x00000000
        /*0040*/ 	.short	0x0006
        /*0042*/ 	.short	0x0030
        /*0044*/ 	.byte	0x00, 0xf5, 0x21, 0x00


	//----- nvinfo : EIATTR_KPARAM_INFO
	.align		4
.L_77:
        /*0048*/ 	.byte	0x04, 0x17
        /*004a*/ 	.short	(.L_79 - .L_78)
.L_78:
        /*004c*/ 	.word	0x00000000
        /*0050*/ 	.short	0x0005
        /*0052*/ 	.short	0x0028
        /*0054*/ 	.byte	0x00, 0xf5, 0x21, 0x00


	//----- nvinfo : EIATTR_KPARAM_INFO
	.align		4
.L_79:
        /*0058*/ 	.byte	0x04, 0x17
        /*005a*/ 	.short	(.L_81 - .L_80)
.L_80:
        /*005c*/ 	.word	0x00000000
        /*0060*/ 	.short	0x0004
        /*0062*/ 	.short	0x0020
        /*0064*/ 	.byte	0x00, 0xf5, 0x21, 0x00


	//----- nvinfo : EIATTR_KPARAM_INFO
	.align		4
.L_81:
        /*0068*/ 	.byte	0x04, 0x17
        /*006a*/ 	.short	(.L_83 - .L_82)
.L_82:
        /*006c*/ 	.word	0x00000000
        /*0070*/ 	.short	0x0003
        /*0072*/ 	.short	0x0018
        /*0074*/ 	.byte	0x00, 0xf5, 0x21, 0x00


	//----- nvinfo : EIATTR_KPARAM_INFO
	.align		4
.L_83:
        /*0078*/ 	.byte	0x04, 0x17
        /*007a*/ 	.short	(.L_85 - .L_84)
.L_84:
        /*007c*/ 	.word	0x00000000
        /*0080*/ 	.short	0x0002
        /*0082*/ 	.short	0x0010
        /*0084*/ 	.byte	0x00, 0xf0, 0x11, 0x00


	//----- nvinfo : EIATTR_KPARAM_INFO
	.align		4
.L_85:
        /*0088*/ 	.byte	0x04, 0x17
        /*008a*/ 	.short	(.L_87 - .L_86)
.L_86:
        /*008c*/ 	.word	0x00000000
        /*0090*/ 	.short	0x0001
        /*0092*/ 	.short	0x0008
        /*0094*/ 	.byte	0x00, 0xf5, 0x21, 0x00


	//----- nvinfo : EIATTR_KPARAM_INFO
	.align		4
.L_87:
        /*0098*/ 	.byte	0x04, 0x17
        /*009a*/ 	.short	(.L_89 - .L_88)
.L_88:
        /*009c*/ 	.word	0x00000000
        /*00a0*/ 	.short	0x0000
        /*00a2*/ 	.short	0x0000
        /*00a4*/ 	.byte	0x00, 0xf0, 0x11, 0x00


	//----- nvinfo : EIATTR_SPARSE_MMA_MASK
	.align		4
.L_89:
        /*00a8*/ 	.byte	0x03, 0x50
        /*00aa*/ 	.short	0x0000


	//----- nvinfo : EIATTR_MAXREG_COUNT
	.align		4
        /*00ac*/ 	.byte	0x03, 0x1b
        /*00ae*/ 	.short	0x00ff


	//----- nvinfo : EIATTR_MERCURY_ISA_VERSION
	.align		4
        /*00b0*/ 	.byte	0x03, 0x5f
        /*00b2*/ 	.short	0x0101


	//----- nvinfo : EIATTR_VRC_CTA_INIT_COUNT
	.align		4
        /*00b4*/ 	.byte	0x02, 0x4a
	.zero		1
	.zero		1


	//----- nvinfo : EIATTR_EXIT_INSTR_OFFSETS
	.align		4
        /*00b8*/ 	.byte	0x04, 0x1c
        /*00ba*/ 	.short	(.L_91 - .L_90)


	//   ....[0]....
.L_90:
        /*00bc*/ 	.word	0x00002250


	//----- nvinfo : EIATTR_INDIRECT_BRANCH_TARGETS
	.align		4
.L_91:
        /*00c0*/ 	.byte	0x04, 0x34
        /*00c2*/ 	.short	(.L_93 - .L_92)


	//   ....[0]....
.L_92:
        /*00c4*/ 	.word	.L_x_173@srel
        /*00c8*/ 	.short	0x0
        /*00ca*/ 	.short	0x0
        /*00cc*/ 	.word	0x3
        /*00d0*/ 	.word	.L_x_41@srel
        /*00d4*/ 	.word	.L_x_175@srel
        /*00d8*/ 	.word	.L_x_176@srel


	//   ....[1]....
        /*00dc*/ 	.word	.L_x_177@srel
        /*00e0*/ 	.short	0x0
        /*00e2*/ 	.short	0x0
        /*00e4*/ 	.word	0x3
        /*00e8*/ 	.word	.L_x_52@srel
        /*00ec*/ 	.word	.L_x_179@srel
        /*00f0*/ 	.word	.L_x_180@srel


	//   ....[2]....
        /*00f4*/ 	.word	.L_x_181@srel
        /*00f8*/ 	.short	0x0
        /*00fa*/ 	.short	0x0
        /*00fc*/ 	.word	0x3
        /*0100*/ 	.word	.L_x_61@srel
        /*0104*/ 	.word	.L_x_183@srel
        /*0108*/ 	.word	.L_x_184@srel


	//----- nvinfo : EIATTR_CRS_STACK_SIZE
	.align		4
.L_93:
        /*010c*/ 	.byte	0x04, 0x1e
        /*010e*/ 	.short	(.L_95 - .L_94)
.L_94:
        /*0110*/ 	.word	0x00000000


	//----- nvinfo : EIATTR_CBANK_PARAM_SIZE
	.align		4
.L_95:
        /*0114*/ 	.byte	0x03, 0x19
        /*0116*/ 	.short	0x0044


	//----- nvinfo : EIATTR_PARAM_CBANK
	.align		4
        /*0118*/ 	.byte	0x04, 0x0a
        /*011a*/ 	.short	(.L_97 - .L_96)
	.align		4
.L_96:
        /*011c*/ 	.word	index@(.nv.constant0._Z13paradisRepairiPiiS_S_S_S_iii)
        /*0120*/ 	.short	0x0380
        /*0122*/ 	.short	0x0044


	//----- nvinfo : EIATTR_SW_WAR
	.align		4
.L_97:
        /*0124*/ 	.byte	0x04, 0x36
        /*0126*/ 	.short	(.L_99 - .L_98)
.L_98:
        /*0128*/ 	.word	0x00000008
.L_99:


//--------------------- .nv.info._Z14paradisPermutePiiS_S_S_S_iii --------------------------
	.section	.nv.info._Z14paradisPermutePiiS_S_S_S_iii,"",@"SHT_CUDA_INFO"
	.sectionflags	@""
	.align	4


	//----- nvinfo : EIATTR_CUDA_API_VERSION
	.align		4
        /*0000*/ 	.byte	0x04, 0x37
        /*0002*/ 	.short	(.L_101 - .L_100)
.L_100:
        /*0004*/ 	.word	0x00000082


	//----- nvinfo : EIATTR_KPARAM_INFO
	.align		4
.L_101:
        /*0008*/ 	.byte	0x04, 0x17
        /*000a*/ 	.short	(.L_103 - .L_102)
.L_102:
        /*000c*/ 	.word	0x00000000
        /*0010*/ 	.short	0x0008
        /*0012*/ 	.short	0x0038
        /*0014*/ 	.byte	0x00, 0xf0, 0x11, 0x00


	//----- nvinfo : EIATTR_KPARAM_INFO
	.align		4
.L_103:
        /*0018*/ 	.byte	0x04, 0x17
        /*001a*/ 	.short	(.L_105 - .L_104)
.L_104:
        /*001c*/ 	.word	0x00000000
        /*0020*/ 	.short	0x0007
        /*0022*/ 	.short	0x0034
        /*0024*/ 	.byte	0x00, 0xf0, 0x11, 0x00


	//----- nvinfo : EIATTR_KPARAM_INFO
	.align		4
.L_105:
        /*0028*/ 	.byte	0x04, 0x17
        /*002a*/ 	.short	(.L_107 - .L_106)
.L_106:
        /*002c*/ 	.word	0x00000000
        /*0030*/ 	.short	0x0006
        /*0032*/ 	.short	0x0030
        /*0034*/ 	.byte	0x00, 0xf0, 0x11, 0x00


	//----- nvinfo : EIATTR_KPARAM_INFO
	.align		4
.L_107:
        /*0038*/ 	.byte	0x04, 0x17
        /*003a*/ 	.short	(.L_109 - .L_108)
.L_108:
        /*003c*/ 	.word	0x00000000
        /*0040*/ 	.short	0x0005
        /*0042*/ 	.short	0x0028
        /*0044*/ 	.byte	0x00, 0xf5, 0x21, 0x00


	//----- nvinfo : EIATTR_KPARAM_INFO
	.align		4
.L_109:
        /*0048*/ 	.byte	0x04, 0x17
        /*004a*/ 	.short	(.L_111 - .L_110)
.L_110:
        /*004c*/ 	.word	0x00000000
        /*0050*/ 	.short	0x0004
        /*0052*/ 	.short	0x0020
        /*0054*/ 	.byte	0x00, 0xf5, 0x21, 0x00


	//----- nvinfo : EIATTR_KPARAM_INFO
	.align		4
.L_111:
        /*0058*/ 	.byte	0x04, 0x17
        /*005a*/ 	.short	(.L_113 - .L_112)
.L_112:
        /*005c*/ 	.word	0x00000000
        /*0060*/ 	.short	0x0003
        /*0062*/ 	.short	0x0018
        /*0064*/ 	.byte	0x00, 0xf5, 0x21, 0x00


	//----- nvinfo : EIATTR_KPARAM_INFO
	.align		4
.L_113:
        /*0068*/ 	.byte	0x04, 0x17
        /*006a*/ 	.short	(.L_115 - .L_114)
.L_114:
        /*006c*/ 	.word	0x00000000
        /*0070*/ 	.short	0x0002
        /*0072*/ 	.short	0x0010
        /*0074*/ 	.byte	0x00, 0xf5, 0x21, 0x00


	//----- nvinfo : EIATTR_KPARAM_INFO
	.align		4
.L_115:
        /*0078*/ 	.byte	0x04, 0x17
        /*007a*/ 	.short	(.L_117 - .L_116)
.L_116:
        /*007c*/ 	.word	0x00000000
        /*0080*/ 	.short	0x0001
        /*0082*/ 	.short	0x0008
        /*0084*/ 	.byte	0x00, 0xf0, 0x11, 0x00


	//----- nvinfo : EIATTR_KPARAM_INFO
	.align		4
.L_117:
        /*0088*/ 	.byte	0x04, 0x17
        /*008a*/ 	.short	(.L_119 - .L_118)
.L_118:
        /*008c*/ 	.word	0x00000000
        /*0090*/ 	.short	0x0000
        /*0092*/ 	.short	0x0000
        /*0094*/ 	.byte	0x00, 0xf5, 0x21, 0x00


	//----- nvinfo : EIATTR_SPARSE_MMA_MASK
	.align		4
.L_119:
        /*0098*/ 	.byte	0x03, 0x50
        /*009a*/ 	.short	0x0000


	//----- nvinfo : EIATTR_MAXREG_COUNT
	.align		4
        /*009c*/ 	.byte	0x03, 0x1b
        /*009e*/ 	.short	0x00ff


	//----- nvinfo : EIATTR_MERCURY_ISA_VERSION
	.align		4
        /*00a0*/ 	.byte	0x03, 0x5f
        /*00a2*/ 	.short	0x0101


	//----- nvinfo : EIATTR_VRC_CTA_INIT_COUNT
	.align		4
        /*00a4*/ 	.byte	0x02, 0x4a
	.zero		1
	.zero		1


	//----- nvinfo : EIATTR_EXIT_INSTR_OFFSETS
	.align		4
        /*00a8*/ 	.byte	0x04, 0x1c
        /*00aa*/ 	.short	(.L_121 - .L_120)


	//   ....[0]....
.L_120:
        /*00ac*/ 	.word	0x00000030


	//   ....[1]....
        /*00b0*/ 	.word	0x00000a50


	//   ....[2]....
        /*00b4*/ 	.word	0x000017f0


	//   ....[3]....
        /*00b8*/ 	.word	0x00001dc0


	//   ....[4]....
        /*00bc*/ 	.word	0x000026a0


	//----- nvinfo : EIATTR_INDIRECT_BRANCH_TARGETS
	.align		4
.L_121:
        /*00c0*/ 	.byte	0x04, 0x34
        /*00c2*/ 	.short	(.L_123 - .L_122)


	//   ....[0]....
.L_122:
        /*00c4*/ 	.word	.L_x_185@srel
        /*00c8*/ 	.short	0x0
        /*00ca*/ 	.short	0x0
        /*00cc*/ 	.word	0x3
        /*00d0*/ 	.word	.L_x_99@srel
        /*00d4*/ 	.word	.L_x_187@srel
        /*00d8*/ 	.word	.L_x_188@srel


	//   ....[1]....
        /*00dc*/ 	.word	.L_x_189@srel
        /*00e0*/ 	.short	0x0
        /*00e2*/ 	.short	0x0
        /*00e4*/ 	.word	0x3
        /*00e8*/ 	.word	.L_x_111@srel
        /*00ec*/ 	.word	.L_x_191@srel
        /*00f0*/ 	.word	.L_x_192@srel


	//   ....[2]....
        /*00f4*/ 	.word	.L_x_193@srel
        /*00f8*/ 	.short	0x0
        /*00fa*/ 	.short	0x0
        /*00fc*/ 	.word	0x3
        /*0100*/ 	.word	.L_x_120@srel
        /*0104*/ 	.word	.L_x_195@srel
        /*0108*/ 	.word	.L_x_196@srel


	//----- nvinfo : EIATTR_CRS_STACK_SIZE
	.align		4
.L_123:
        /*010c*/ 	.byte	0x04, 0x1e
        /*010e*/ 	.short	(.L_125 - .L_124)
.L_124:
        /*0110*/ 	.word	0x00000000


	//----- nvinfo : EIATTR_CBANK_PARAM_SIZE
	.align		4
.L_125:
        /*0114*/ 	.byte	0x03, 0x19
        /*0116*/ 	.short	0x003c


	//----- nvinfo : EIATTR_PARAM_CBANK
	.align		4
        /*0118*/ 	.byte	0x04, 0x0a
        /*011a*/ 	.short	(.L_127 - .L_126)
	.align		4
.L_126:
        /*011c*/ 	.word	index@(.nv.constant0._Z14paradisPermutePiiS_S_S_S_iii)
        /*0120*/ 	.short	0x0380
        /*0122*/ 	.short	0x003c


	//----- nvinfo : EIATTR_SW_WAR
	.align		4
.L_127:
        /*0124*/ 	.byte	0x04, 0x36
        /*0126*/ 	.short	(.L_129 - .L_128)
.L_128:
        /*0128*/ 	.word	0x00000008
.L_129:


//--------------------- .nv.info._Z23partitionForPermutationPiS_S_S_ii --------------------------
	.section	.nv.info._Z23partitionForPermutationPiS_S_S_ii,"",@"SHT_CUDA_INFO"
	.sectionflags	@""
	.align	4


	//----- nvinfo : EIATTR_CUDA_API_VERSION
	.align		4
        /*0000*/ 	.byte	0x04, 0x37
        /*0002*/ 	.short	(.L_131 - .L_130)
.L_130:
        /*0004*/ 	.word	0x00000082


	//----- nvinfo : EIATTR_KPARAM_INFO
	.align		4
.L_131:
        /*0008*/ 	.byte	0x04, 0x17
        /*000a*/ 	.short	(.L_133 - .L_132)
.L_132:
        /*000c*/ 	.word	0x00000000
        /*0010*/ 	.short	0x0005
        /*0012*/ 	.short	0x0024
        /*0014*/ 	.byte	0x00, 0xf0, 0x11, 0x00


	//----- nvinfo : EIATTR_KPARAM_INFO
	.align		4
.L_133:
        /*0018*/ 	.byte	0x04, 0x17
        /*001a*/ 	.short	(.L_135 - .L_134)
.L_134:
        /*001c*/ 	.word	0x00000000
        /*0020*/ 	.short	0x0004
        /*0022*/ 	.short	0x0020
        /*0024*/ 	.byte	0x00, 0xf0, 0x11, 0x00


	//----- nvinfo : EIATTR_KPARAM_INFO
	.align		4
.L_135:
        /*0028*/ 	.byte	0x04, 0x17
        /*002a*/ 	.short	(.L_137 - .L_136)
.L_136:
        /*002c*/ 	.word	0x00000000
        /*0030*/ 	.short	0x0003
        /*0032*/ 	.short	0x0018
        /*0034*/ 	.byte	0x00, 0xf5, 0x21, 0x00


	//----- nvinfo : EIATTR_KPARAM_INFO
	.align		4
.L_137:
        /*0038*/ 	.byte	0x04, 0x17
        /*003a*/ 	.short	(.L_139 - .L_138)
.L_138:
        /*003c*/ 	.word	0x00000000
        /*0040*/ 	.short	0x0002
        /*0042*/ 	.short	0x0010
        /*0044*/ 	.byte	0x00, 0xf5, 0x21, 0x00


	//----- nvinfo : EIATTR_KPARAM_INFO
	.align		4
.L_139:
        /*0048*/ 	.byte	0x04, 0x17
        /*004a*/ 	.short	(.L_141 - .L_140)
.L_140:
        /*004c*/ 	.word	0x00000000
        /*0050*/ 	.short	0x0001
        /*0052*/ 	.short	0x0008
        /*0054*/ 	.byte	0x00, 0xf5, 0x21, 0x00


	//----- nvinfo : EIATTR_KPARAM_INFO
	.align		4
.L_141:
        /*0058*/ 	.byte	0x04, 0x17
        /*005a*/ 	.short	(.L_143 - .L_142)
.L_142:
        /*005c*/ 	.word	0x00000000
        /*0060*/ 	.short	0x0000
        /*0062*/ 	.short	0x0000
        /*0064*/ 	.byte	0x00, 0xf5, 0x21, 0x00


	//----- nvinfo : EIATTR_SPARSE_MMA_MASK
	.align		4
.L_143:
        /*0068*/ 	.byte	0x03, 0x50
        /*006a*/ 	.short	0x0000


	//----- nvinfo : EIATTR_MAXREG_COUNT
	.align		4
        /*006c*/ 	.byte	0x03, 0x1b
        /*006e*/ 	.short	0x00ff


	//----- nvinfo : EIATTR_MERCURY_ISA_VERSION
	.align		4
        /*0070*/ 	.byte	0x03, 0x5f
        /*0072*/ 	.short	0x0101


	//----- nvinfo : EIATTR_VRC_CTA_INIT_COUNT
	.align		4
        /*0074*/ 	.byte	0x02, 0x4a
	.zero		1
	.zero		1


	//----- nvinfo : EIATTR_EXIT_INSTR_OFFSETS
	.align		4
        /*0078*/ 	.byte	0x04, 0x1c
        /*007a*/ 	.short	(.L_145 - .L_144)


	//   ....[0]....
.L_144:
        /*007c*/ 	.word	0x000003d0


	//   ....[1]....
        /*0080*/ 	.word	0x00000400


	//----- nvinfo : EIATTR_CBANK_PARAM_SIZE
	.align		4
.L_145:
        /*0084*/ 	.byte	0x03, 0x19
        /*0086*/ 	.short	0x0028


	//----- nvinfo : EIATTR_PARAM_CBANK
	.align		4
        /*0088*/ 	.byte	0x04, 0x0a
        /*008a*/ 	.short	(.L_147 - .L_146)
	.align		4
.L_146:
        /*008c*/ 	.word	index@(.nv.constant0._Z23partitionForPermutationPiS_S_S_ii)
        /*0090*/ 	.short	0x0380
        /*0092*/ 	.short	0x0028


	//----- nvinfo : EIATTR_SW_WAR
	.align		4
.L_147:
        /*0094*/ 	.byte	0x04, 0x36
        /*0096*/ 	.short	(.L_149 - .L_148)
.L_148:
        /*0098*/ 	.word	0x00000008
.L_149:


//--------------------- .nv.info._Z9prefixSumPiS_S_i --------------------------
	.section	.nv.info._Z9prefixSumPiS_S_i,"",@"SHT_CUDA_INFO"
	.sectionflags	@""
	.align	4


	//----- nvinfo : EIATTR_CUDA_API_VERSION
	.align		4
        /*0000*/ 	.byte	0x04, 0x37
        /*0002*/ 	.short	(.L_151 - .L_150)
.L_150:
        /*0004*/ 	.word	0x00000082


	//----- nvinfo : EIATTR_KPARAM_INFO
	.align		4
.L_151:
        /*0008*/ 	.byte	0x04, 0x17
        /*000a*/ 	.short	(.L_153 - .L_152)
.L_152:
        /*000c*/ 	.word	0x00000000
        /*0010*/ 	.short	0x0003
        /*0012*/ 	.short	0x0018
        /*0014*/ 	.byte	0x00, 0xf0, 0x11, 0x00


	//----- nvinfo : EIATTR_KPARAM_INFO
	.align		4
.L_153:
        /*0018*/ 	.byte	0x04, 0x17
        /*001a*/ 	.short	(.L_155 - .L_154)
.L_154:
        /*001c*/ 	.word	0x00000000
        /*0020*/ 	.short	0x0002
        /*0022*/ 	.short	0x0010
        /*0024*/ 	.byte	0x00, 0xf5, 0x21, 0x00


	//----- nvinfo : EIATTR_KPARAM_INFO
	.align		4
.L_155:
        /*0028*/ 	.byte	0x04, 0x17
        /*002a*/ 	.short	(.L_157 - .L_156)
.L_156:
        /*002c*/ 	.word	0x00000000
        /*0030*/ 	.short	0x0001
        /*0032*/ 	.short	0x0008
        /*0034*/ 	.byte	0x00, 0xf5, 0x21, 0x00


	//----- nvinfo : EIATTR_KPARAM_INFO
	.align		4
.L_157:
        /*0038*/ 	.byte	0x04, 0x17
        /*003a*/ 	.short	(.L_159 - .L_158)
.L_158:
        /*003c*/ 	.word	0x00000000
        /*0040*/ 	.short	0x0000
        /*0042*/ 	.short	0x0000
        /*0044*/ 	.byte	0x00, 0xf5, 0x21, 0x00


	//----- nvinfo : EIATTR_SPARSE_MMA_MASK
	.align		4
.L_159:
        /*0048*/ 	.byte	0x03, 0x50
        /*004a*/ 	.short	0x0000


	//----- nvinfo : EIATTR_MAXREG_COUNT
	.align		4
        /*004c*/ 	.byte	0x03, 0x1b
        /*004e*/ 	.short	0x00ff


	//----- nvinfo : EIATTR_MERCURY_ISA_VERSION
	.align		4
        /*0050*/ 	.byte	0x03, 0x5f
        /*0052*/ 	.short	0x0101


	//----- nvinfo : EIATTR_VRC_CTA_INIT_COUNT
	.align		4
        /*0054*/ 	.byte	0x02, 0x4a
	.zero		1
	.zero		1


	//----- nvinfo : EIATTR_EXIT_INSTR_OFFSETS
	.align		4
        /*0058*/ 	.byte	0x04, 0x1c
        /*005a*/ 	.short	(.L_161 - .L_160)


	//   ....[0]....
.L_160:
        /*005c*/ 	.word	0x000000a0


	//   ....[1]....
        /*0060*/ 	.word	0x00000730


	//   ....[2]....
        /*0064*/ 	.word	0x00000aa0


	//   ....[3]....
        /*0068*/ 	.word	0x00000c90


	//   ....[4]....
        /*006c*/ 	.word	0x00000db0


	//----- nvinfo : EIATTR_CBANK_PARAM_SIZE
	.align		4
.L_161:
        /*0070*/ 	.byte	0x03, 0x19
        /*0072*/ 	.short	0x001c


	//----- nvinfo : EIATTR_PARAM_CBANK
	.align		4
        /*0074*/ 	.byte	0x04, 0x0a
        /*0076*/ 	.short	(.L_163 - .L_162)
	.align		4
.L_162:
        /*0078*/ 	.word	index@(.nv.constant0._Z9prefixSumPiS_S_i)
        /*007c*/ 	.short	0x0380
        /*007e*/ 	.short	0x001c


	//----- nvinfo : EIATTR_SW_WAR
	.align		4
.L_163:
        /*0080*/ 	.byte	0x04, 0x36
        /*0082*/ 	.short	(.L_165 - .L_164)
.L_164:
        /*0084*/ 	.word	0x00000008
.L_165:


//--------------------- .nv.info._Z14buildHistogramPiS_ii --------------------------
	.section	.nv.info._Z14buildHistogramPiS_ii,"",@"SHT_CUDA_INFO"
	.sectionflags	@""
	.align	4


	//----- nvinfo : EIATTR_CUDA_API_VERSION
	.align		4
        /*0000*/ 	.byte	0x04, 0x37
        /*0002*/ 	.short	(.L_167 - .L_166)
.L_166:
        /*0004*/ 	.word	0x00000082


	//----- nvinfo : EIATTR_KPARAM_INFO
	.align		4
.L_167:
        /*0008*/ 	.byte	0x04, 0x17
        /*000a*/ 	.short	(.L_169 - .L_168)
.L_168:
        /*000c*/ 	.word	0x00000000
        /*0010*/ 	.short	0x0003
        /*0012*/ 	.short	0x0014
        /*0014*/ 	.byte	0x00, 0xf0, 0x11, 0x00


	//----- nvinfo : EIATTR_KPARAM_INFO
	.align		4
.L_169:
        /*0018*/ 	.byte	0x04, 0x17
        /*001a*/ 	.short	(.L_171 - .L_170)
.L_170:
        /*001c*/ 	.word	0x00000000
        /*0020*/ 	.short	0x0002
        /*0022*/ 	.short	0x0010
        /*0024*/ 	.byte	0x00, 0xf0, 0x11, 0x00


	//----- nvinfo : EIATTR_KPARAM_INFO
	.align		4
.L_171:
        /*0028*/ 	.byte	0x04, 0x17
        /*002a*/ 	.short	(.L_173 - .L_172)
.L_172:
        /*002c*/ 	.word	0x00000000
        /*0030*/ 	.short	0x0001
        /*0032*/ 	.short	0x0008
        /*0034*/ 	.byte	0x00, 0xf5, 0x21, 0x00


	//----- nvinfo : EIATTR_KPARAM_INFO
	.align		4
.L_173:
        /*0038*/ 	.byte	0x04, 0x17
        /*003a*/ 	.short	(.L_175 - .L_174)
.L_174:
        /*003c*/ 	.word	0x00000000
        /*0040*/ 	.short	0x0000
        /*0042*/ 	.short	0x0000
        /*0044*/ 	.byte	0x00, 0xf5, 0x21, 0x00


	//----- nvinfo : EIATTR_SPARSE_MMA_MASK
	.align		4
.L_175:
        /*0048*/ 	.byte	0x03, 0x50
        /*004a*/ 	.short	0x0000


	//----- nvinfo : EIATTR_MAXREG_COUNT
	.align		4
        /*004c*/ 	.byte	0x03, 0x1b
        /*004e*/ 	.short	0x00ff


	//----- nvinfo : EIATTR_MERCURY_ISA_VERSION
	.align		4
        /*0050*/ 	.byte	0x03, 0x5f
        /*0052*/ 	.short	0x0101


	//----- nvinfo : EIATTR_VRC_CTA_INIT_COUNT
	.align		4
        /*0054*/ 	.byte	0x02, 0x4a
	.zero		1
	.zero		1


	//----- nvinfo : EIATTR_EXIT_INSTR_OFFSETS
	.align		4
        /*0058*/ 	.byte	0x04, 0x1c
        /*005a*/ 	.short	(.L_177 - .L_176)


	//   ....[0]....
.L_176:
        /*005c*/ 	.word	0x00000040


	//   ....[1]....
        /*0060*/ 	.word	0x00000bb0


	//   ....[2]....
        /*0064*/ 	.word	0x000010c0


	//   ....[3]....
        /*0068*/ 	.word	0x00001380


	//   ....[4]....
        /*006c*/ 	.word	0x00001490


	//----- nvinfo : EIATTR_CBANK_PARAM_SIZE
	.align		4
.L_177:
        /*0070*/ 	.byte	0x03, 0x19
        /*0072*/ 	.short	0x0018


	//----- nvinfo : EIATTR_PARAM_CBANK
	.align		4
        /*0074*/ 	.byte	0x04, 0x0a
        /*0076*/ 	.short	(.L_179 - .L_178)
	.align		4
.L_178:
        /*0078*/ 	.word	index@(.nv.constant0._Z14buildHistogramPiS_ii)
        /*007c*/ 	.short	0x0380
        /*007e*/ 	.short	0x0018


	//----- nvinfo : EIATTR_SW_WAR
	.align		4
.L_179:
        /*0080*/ 	.byte	0x04, 0x36
        /*0082*/ 	.short	(.L_181 - .L_180)
.L_180:
        /*0084*/ 	.word	0x00000008
.L_181:


//--------------------- .nv.info._Z19buildLocalHistogramPiS_iiii --------------------------
	.section	.nv.info._Z19buildLocalHistogramPiS_iiii,"",@"SHT_CUDA_INFO"
	.sectionflags	@""
	.align	4


	//----- nvinfo : EIATTR_CUDA_API_VERSION
	.align		4
        /*0000*/ 	.byte	0x04, 0x37
        /*0002*/ 	.short	(.L_183 - .L_182)
.L_182:
        /*0004*/ 	.word	0x00000082


	//----- nvinfo : EIATTR_KPARAM_INFO
	.align		4
.L_183:
        /*0008*/ 	.byte	0x04, 0x17
        /*000a*/ 	.short	(.L_185 - .L_184)
.L_184:
        /*000c*/ 	.word	0x00000000
        /*0010*/ 	.short	0x0005
        /*0012*/ 	.short	0x001c
        /*0014*/ 	.byte	0x00, 0xf0, 0x11, 0x00


	//----- nvinfo : EIATTR_KPARAM_INFO
	.align		4
.L_185:
        /*0018*/ 	.byte	0x04, 0x17
        /*001a*/ 	.short	(.L_187 - .L_186)
.L_186:
        /*001c*/ 	.word	0x00000000
        /*0020*/ 	.short	0x0004
        /*0022*/ 	.short	0x0018
        /*0024*/ 	.byte	0x00, 0xf0, 0x11, 0x00


	//----- nvinfo : EIATTR_KPARAM_INFO
	.align		4
.L_187:
        /*0028*/ 	.byte	0x04, 0x17
        /*002a*/ 	.short	(.L_189 - .L_188)
.L_188:
        /*002c*/ 	.word	0x00000000
        /*0030*/ 	.short	0x0003
        /*0032*/ 	.short	0x0014
        /*0034*/ 	.byte	0x00, 0xf0, 0x11, 0x00


	//----- nvinfo : EIATTR_KPARAM_INFO
	.align		4
.L_189:
        /*0038*/ 	.byte	0x04, 0x17
        /*003a*/ 	.short	(.L_191 - .L_190)
.L_190:
        /*003c*/ 	.word	0x00000000
        /*0040*/ 	.short	0x0002
        /*0042*/ 	.short	0x0010
        /*0044*/ 	.byte	0x00, 0xf0, 0x11, 0x00


	//----- nvinfo : EIATTR_KPARAM_INFO
	.align		4
.L_191:
        /*0048*/ 	.byte	0x04, 0x17
        /*004a*/ 	.short	(.L_193 - .L_192)
.L_192:
        /*004c*/ 	.word	0x00000000
        /*0050*/ 	.short	0x0001
        /*0052*/ 	.short	0x0008
        /*0054*/ 	.byte	0x00, 0xf5, 0x21, 0x00


	//----- nvinfo : EIATTR_KPARAM_INFO
	.align		4
.L_193:
        /*0058*/ 	.byte	0x04, 0x17
        /*005a*/ 	.short	(.L_195 - .L_194)
.L_194:
        /*005c*/ 	.word	0x00000000
        /*0060*/ 	.short	0x0000
        /*0062*/ 	.short	0x0000
        /*0064*/ 	.byte	0x00, 0xf5, 0x21, 0x00


	//----- nvinfo : EIATTR_SPARSE_MMA_MASK
	.align		4
.L_195:
        /*0068*/ 	.byte	0x03, 0x50
        /*006a*/ 	.short	0x0000


	//----- nvinfo : EIATTR_MAXREG_COUNT
	.align		4
        /*006c*/ 	.byte	0x03, 0x1b
        /*006e*/ 	.short	0x00ff


	//----- nvinfo : EIATTR_MERCURY_ISA_VERSION
	.align		4
        /*0070*/ 	.byte	0x03, 0x5f
        /*0072*/ 	.short	0x0101


	//----- nvinfo : EIATTR_VRC_CTA_INIT_COUNT
	.align		4
        /*0074*/ 	.byte	0x02, 0x4a
	.zero		1
	.zero		1


	//----- nvinfo : EIATTR_EXIT_INSTR_OFFSETS
	.align		4
        /*0078*/ 	.byte	0x04, 0x1c
        /*007a*/ 	.short	(.L_197 - .L_196)


	//   ....[0]....
.L_196:
        /*007c*/ 	.word	0x00000070


	//   ....[1]....
        /*0080*/ 	.word	0x00000230


	//   ....[2]....
        /*0084*/ 	.word	0x00000820


	//----- nvinfo : EIATTR_INDIRECT_BRANCH_TARGETS
	.align		4
.L_197:
        /*0088*/ 	.byte	0x04, 0x34
        /*008a*/ 	.short	(.L_199 - .L_198)


	//   ....[0]....
.L_198:
        /*008c*/ 	.word	.L_x_197@srel
        /*0090*/ 	.short	0x0
        /*0092*/ 	.short	0x0
        /*0094*/ 	.word	0x3
        /*0098*/ 	.word	.L_x_170@srel
        /*009c*/ 	.word	.L_x_199@srel
        /*00a0*/ 	.word	.L_x_200@srel


	//----- nvinfo : EIATTR_CRS_STACK_SIZE
	.align		4
.L_199:
        /*00a4*/ 	.byte	0x04, 0x1e
        /*00a6*/ 	.short	(.L_201 - .L_200)
.L_200:
        /*00a8*/ 	.word	0x00000000


	//----- nvinfo : EIATTR_CBANK_PARAM_SIZE
	.align		4
.L_201:
        /*00ac*/ 	.byte	0x03, 0x19
        /*00ae*/ 	.short	0x0020


	//----- nvinfo : EIATTR_PARAM_CBANK
	.align		4
        /*00b0*/ 	.byte	0x04, 0x0a
        /*00b2*/ 	.short	(.L_203 - .L_202)
	.align		4
.L_202:
        /*00b4*/ 	.word	index@(.nv.constant0._Z19buildLocalHistogramPiS_iiii)
        /*00b8*/ 	.short	0x0380
        /*00ba*/ 	.short	0x0020


	//----- nvinfo : EIATTR_SW_WAR
	.align		4
.L_203:
        /*00bc*/ 	.byte	0x04, 0x36
        /*00be*/ 	.short	(.L_205 - .L_204)
.L_204:
        /*00c0*/ 	.word	0x00000008
.L_205:


//--------------------- .nv.callgraph             --------------------------
	.section	.nv.callgraph,"",@"SHT_CUDA_CALLGRAPH"
	.align	4
	.sectionentsize	8
	.align		4
        /*0000*/ 	.word	0x00000000
	.align		4
        /*0004*/ 	.word	0xffffffff
	.align		4
        /*0008*/ 	.word	index@(_Z18partitionForRepairPiS_S_S_ii)
	.align		4
        /*000c*/ 	.word	index@(malloc)
	.align		4
        /*0010*/ 	.word	0x00000000
	.align		4
        /*0014*/ 	.word	0xfffffffe
	.align		4
        /*0018*/ 	.word	0x00000000
	.align		4
        /*001c*/ 	.word	0xfffffffd
	.align		4
        /*0020*/ 	.word	0x00000000
	.align		4
        /*0024*/ 	.word	0xfffffffc


//--------------------- .nv.constant4             --------------------------
	.section	.nv.constant4,"a",@progbits
	.align	8
	.align		8
.nv.constant4:
        /*0000*/ 	.dword	malloc


//--------------------- .nv.constant2._Z13paradisRepairiPiiS_S_S_S_iii --------------------------
	.section	.nv.constant2._Z13paradisRepairiPiiS_S_S_S_iii,"a",@progbits
	.sectionflags	@""
	.align	4
.nv.constant2._Z13paradisRepairiPiiS_S_S_S_iii:
        /*0000*/ 	.byte	0x10, 0x0e, 0x00, 0x00, 0x00, 0x0e, 0x00, 0x00, 0xe0, 0x0d, 0x00, 0x00, 0x40, 0x13, 0x00, 0x00
        /*0010*/ 	.byte	0x30, 0x13, 0x00, 0x00, 0x10, 0x13, 0x00, 0x00, 0xa0, 0x06, 0x00, 0x00, 0x90, 0x06, 0x00, 0x00
        /*0020*/ 	.byte	0x40, 0x06, 0x00, 0x00


//--------------------- .nv.constant2._Z14paradisPermutePiiS_S_S_S_iii --------------------------
	.section	.nv.constant2._Z14paradisPermutePiiS_S_S_S_iii,"a",@progbits
	.sectionflags	@""
	.align	4
.nv.constant2._Z14paradisPermutePiiS_S_S_S_iii:
        /*0000*/ 	.byte	0xc0, 0x0e, 0x00, 0x00, 0xb0, 0x0e, 0x00, 0x00, 0x90, 0x0e, 0x00, 0x00, 0xc0, 0x14, 0x00, 0x00
        /*0010*/ 	.byte	0xb0, 0x14, 0x00, 0x00, 0x90, 0x14, 0x00, 0x00, 0x20, 0x07, 0x00, 0x00, 0x10, 0x07, 0x00, 0x00
        /*0020*/ 	.byte	0xf0, 0x06, 0x00, 0x00


//--------------------- .nv.constant2._Z19buildLocalHistogramPiS_iiii --------------------------
	.section	.nv.constant2._Z19buildLocalHistogramPiS_iiii,"a",@progbits
	.sectionflags	@""
	.align	4
.nv.constant2._Z19buildLocalHistogramPiS_iiii:
        /*0000*/ 	.byte	0x80, 0x05, 0x00, 0x00, 0x70, 0x05, 0x00, 0x00, 0x50, 0x05, 0x00, 0x00


//--------------------- .text._Z18partitionForRepairPiS_S_S_ii --------------------------
	.section	.text._Z18partitionForRepairPiS_S_S_ii,"ax",@progbits
	.align	128
        .global         _Z18partitionForRepairPiS_S_S_ii
        .type           _Z18partitionForRepairPiS_S_S_ii,@function
        .size           _Z18partitionForRepairPiS_S_S_ii,(.L_x_201 - _Z18partitionForRepairPiS_S_S_ii)
        .other          _Z18partitionForRepairPiS_S_S_ii,@"STO_CUDA_ENTRY STV_DEFAULT"
_Z18partitionForRepairPiS_S_S_ii:
.text._Z18partitionForRepairPiS_S_S_ii:
[----:B------:R-:W0:Y:S01]  /*0000*/  LDC R1, c[0x0][0x37c] ;  /* 0x0000df00ff017b82 */ /* 0x000e220000000800 */
[----:B------:R-:W1:Y:S01]  /*0010*/  LDCU UR4, c[0x0][0x3a0] ;  /* 0x00007400ff0477ac */ /* 0x000e620008000800 */
[----:B------:R-:W-:-:S06]  /*0020*/  MOV R0, 0x0 ;  /* 0x0000000000007802 */ /* 0x000fcc0000000f00 */
[----:B------:R2:W3:Y:S01]  /*0030*/  LDC.64 R2, c[0x4][R0] ;  /* 0x0100000000027b82 */ /* 0x0004e20000000a00 */
[----:B-1----:R-:W-:-:S06]  /*0040*/  UIMAD.WIDE UR4, UR4, 0x4, URZ ;  /* 0x00000004040478a5 */ /* 0x002fcc000f8e02ff */
[----:B------:R-:W-:Y:S02]  /*0050*/  IMAD.U32 R7, RZ, RZ, UR5 ;  /* 0x00000005ff077e24 */ /* 0x000fe4000f8e00ff */
[----:B------:R-:W-:Y:S02]  /*0060*/  IMAD.U32 R5, RZ, RZ, UR5 ;  /* 0x00000005ff057e24 */ /* 0x000fe4000f8e00ff */
[----:B------:R-:W-:Y:S02]  /*0070*/  IMAD.U32 R4, RZ, RZ, UR4 ;  /* 0x00000004ff047e24 */ /* 0x000fe4000f8e00ff */
[----:B------:R-:W-:Y:S02]  /*0080*/  IMAD.U32 R6, RZ, RZ, UR4 ;  /* 0x00000004ff067e24 */ /* 0x000fe4000f8e00ff */
[----:B--2---:R-:W-:-:S07]  /*0090*/  IMAD.MOV.U32 R5, RZ, RZ, R7 ;  /* 0x000000ffff057224 */ /* 0x004fce00078e0007 */
[----:B------:R-:W-:-:S07]  /*00a0*/  LEPC R20, `(.L_x_0) ;  /* 0x000000001014794e */ /* 0x000fce0000000000 */
[----:B0--3--:R-:W-:Y:S05]  /*00b0*/  CALL.ABS.NOINC R2 ;  /* 0x0000000002007343 */ /* 0x009fea0003c00000 */
.L_x_0:
[----:B------:R-:W0:Y:S01]  /*00c0*/  LDCU UR4, c[0x0][0x3a0] ;  /* 0x00007400ff0477ac */ /* 0x000e220008000800 */
[----:B------:R-:W1:Y:S01]  /*00d0*/  LDC.64 R2, c[0x0][0x358] ;  /* 0x0000d600ff027b82 */ /* 0x000e620000000a00 */
[----:B------:R-:W-:Y:S02]  /*00e0*/  IMAD.MOV.U32 R0, RZ, RZ, RZ ;  /* 0x000000ffff007224 */ /* 0x000fe400078e00ff */
[----:B0-----:R-:W-:-:S05]  /*00f0*/  IMAD.U32 R13, RZ, RZ, UR4 ;  /* 0x00000004ff0d7e24 */ /* 0x001fca000f8e00ff */
[----:B------:R-:W-:-:S13]  /*0100*/  ISETP.GE.AND P0, PT, R13, 0x1, PT ;  /* 0x000000010d00780c */ /* 0x000fda0003f06270 */
[----:B------:R-:W-:Y:S05]  /*0110*/  @!P0 BRA `(.L_x_1) ;  /* 0x00000018002c8947 */ /* 0x000fea0003800000 */
[----:B------:R-:W0:Y:S02]  /*0120*/  LDC R10, c[0x0][0x3a4] ;  /* 0x0000e900ff0a7b82 */ /* 0x000e240000000800 */
[----:B0-----:R-:W-:-:S13]  /*0130*/  ISETP.GE.AND P0, PT, R10, 0x1, PT ;  /* 0x000000010a00780c */ /* 0x001fda0003f06270 */
[----:B------:R-:W-:Y:S05]  /*0140*/  @!P0 BRA `(.L_x_2) ;  /* 0x0000001000f88947 */ /* 0x000fea0003800000 */
[C---:B------:R-:W-:Y:S01]  /*0150*/  LOP3.LUT R9, R10.reuse, 0x7ffffff0, RZ, 0xc0, !PT ;  /* 0x7ffffff00a097812 */ /* 0x040fe200078ec0ff */
[----:B------:R-:W-:Y:S01]  /*0160*/  BSSY.RECONVERGENT B0, `(.L_x_3) ;  /* 0x000013b000007945 */ /* 0x000fe20003800200 */
[C---:B------:R-:W-:Y:S01]  /*0170*/  LOP3.LUT R7, R10.reuse, 0xf, RZ, 0xc0, !PT ;  /* 0x0000000f0a077812 */ /* 0x040fe200078ec0ff */
[----:B------:R-:W-:Y:S01]  /*0180*/  IMAD.SHL.U32 R6, R13, 0x10, RZ ;  /* 0x000000100d067824 */ /* 0x000fe200078e00ff */
[C---:B------:R-:W-:Y:S01]  /*0190*/  LOP3.LUT R8, R10.reuse, 0x7, RZ, 0xc0, !PT ;  /* 0x000000070a087812 */ /* 0x040fe200078ec0ff */
[----:B------:R-:W-:Y:S01]  /*01a0*/  IMAD.MOV.U32 R11, RZ, RZ, RZ ;  /* 0x000000ffff0b7224 */ /* 0x000fe200078e00ff */
[----:B------:R-:W-:Y:S01]  /*01b0*/  LOP3.LUT R10, R10, 0x3, RZ, 0xc0, !PT ;  /* 0x000000030a0a7812 */ /* 0x000fe200078ec0ff */
[----:B------:R-:W-:Y:S02]  /*01c0*/  IMAD.MOV.U32 R0, RZ, RZ, RZ ;  /* 0x000000ffff007224 */ /* 0x000fe400078e00ff */
[----:B------:R-:W-:-:S07]  /*01d0*/  IMAD.MOV R12, RZ, RZ, -R9 ;  /* 0x000000ffff0c7224 */ /* 0x000fce00078e0a09 */
.L_x_10:
[----:B------:R-:W0:Y:S01]  /*01e0*/  LDCU UR4, c[0x0][0x3a4] ;  /* 0x00007480ff0477ac */ /* 0x000e220008000800 */
[----:B------:R-:W-:Y:S02]  /*01f0*/  IMAD.MOV.U32 R28, RZ, RZ, RZ ;  /* 0x000000ffff1c7224 */ /* 0x000fe400078e00ff */
[----:B------:R-:W-:Y:S01]  /*0200*/  IMAD.MOV.U32 R37, RZ, RZ, RZ ;  /* 0x000000ffff257224 */ /* 0x000fe200078e00ff */
[----:B0-----:R-:W-:-:S09]  /*0210*/  UISETP.GE.U32.AND UP0, UPT, UR4, 0x10, UPT ;  /* 0x000000100400788c */ /* 0x001fd2000bf06070 */
[----:B------:R-:W-:Y:S05]  /*0220*/  BRA.U !UP0, `(.L_x_4) ;  /* 0x0000000908287547 */ /* 0x000fea000b800000 */
[----:B------:R-:W0:Y:S01]  /*0230*/  LDC R20, c[0x0][0x3a0] ;  /* 0x0000e800ff147b82 */ /* 0x000e220000000800 */
[----:B------:R-:W-:Y:S01]  /*0240*/  BSSY.RECONVERGENT B1, `(.L_x_5) ;  /* 0x0000087000017945 */ /* 0x000fe20003800200 */
[----:B------:R-:W-:Y:S02]  /*0250*/  IMAD.MOV.U32 R37, RZ, RZ, RZ ;  /* 0x000000ffff257224 */ /* 0x000fe400078e00ff */
[----:B------:R-:W-:Y:S02]  /*0260*/  IMAD.MOV.U32 R22, RZ, RZ, R12 ;  /* 0x000000ffff167224 */ /* 0x000fe400078e000c */
[----:B------:R-:W-:-:S04]  /*0270*/  IMAD.WIDE.U32 R30, R11, 0x4, RZ ;  /* 0x000000040b1e7825 */ /* 0x000fc800078e00ff */
[----:B0-----:R-:W-:Y:S02]  /*0280*/  IMAD.IADD R13, R11, 0x1, R20 ;  /* 0x000000010b0d7824 */ /* 0x001fe400078e0214 */
[C-C-:B------:R-:W-:Y:S02]  /*0290*/  IMAD R15, R20.reuse, 0x2, R11.reuse ;  /* 0x00000002140f7824 */ /* 0x140fe400078e020b */
[C-C-:B------:R-:W-:Y:S02]  /*02a0*/  IMAD R17, R20.reuse, 0x3, R11.reuse ;  /* 0x0000000314117824 */ /* 0x140fe400078e020b */
[C-C-:B------:R-:W-:Y:S02]  /*02b0*/  IMAD R19, R20.reuse, 0x4, R11.reuse ;  /* 0x0000000414137824 */ /* 0x140fe400078e020b */
[C-C-:B------:R-:W-:Y:S02]  /*02c0*/  IMAD R21, R20.reuse, 0x5, R11.reuse ;  /* 0x0000000514157824 */ /* 0x140fe400078e020b */
[----:B------:R-:W-:-:S02]  /*02d0*/  IMAD R23, R20, 0x6, R11 ;  /* 0x0000000614177824 */ /* 0x000fc400078e020b */
[C-C-:B------:R-:W-:Y:S02]  /*02e0*/  IMAD R25, R20.reuse, 0x7, R11.reuse ;  /* 0x0000000714197824 */ /* 0x140fe400078e020b */
[C-C-:B------:R-:W-:Y:S02]  /*02f0*/  IMAD R27, R20.reuse, 0x8, R11.reuse ;  /* 0x00000008141b7824 */ /* 0x140fe400078e020b */
[C-C-:B------:R-:W-:Y:S02]  /*0300*/  IMAD R39, R20.reuse, 0x9, R11.reuse ;  /* 0x0000000914277824 */ /* 0x140fe400078e020b */
[C-C-:B------:R-:W-:Y:S02]  /*0310*/  IMAD R43, R20.reuse, 0xa, R11.reuse ;  /* 0x0000000a142b7824 */ /* 0x140fe400078e020b */
[C-C-:B------:R-:W-:Y:S02]  /*0320*/  IMAD R45, R20.reuse, 0xb, R11.reuse ;  /* 0x0000000b142d7824 */ /* 0x140fe400078e020b */
[----:B------:R-:W-:-:S02]  /*0330*/  IMAD R14, R20, 0xc, R11 ;  /* 0x0000000c140e7824 */ /* 0x000fc400078e020b */
[C-C-:B------:R-:W-:Y:S02]  /*0340*/  IMAD R16, R20.reuse, 0xd, R11.reuse ;  /* 0x0000000d14107824 */ /* 0x140fe400078e020b */
[C-C-:B------:R-:W-:Y:S02]  /*0350*/  IMAD R18, R20.reuse, 0xe, R11.reuse ;  /* 0x0000000e14127824 */ /* 0x140fe400078e020b */
[----:B------:R-:W-:-:S07]  /*0360*/  IMAD R20, R20, 0xf, R11 ;  /* 0x0000000f14147824 */ /* 0x000fce00078e020b */
.L_x_6:
[----:B------:R-:W0:Y:S01]  /*0370*/  LDC.64 R28, c[0x0][0x388] ;  /* 0x0000e200ff1c7b82 */ /* 0x000e220000000a00 */
[----:B------:R-:W2:Y:S01]  /*0380*/  LDCU.128 UR4, c[0x0][0x380] ;  /* 0x00007000ff0477ac */ /* 0x000ea20008000c00 */
[C---:B-1----:R-:W-:Y:S02]  /*0390*/  R2UR UR8, R2.reuse ;  /* 0x00000000020872ca */ /* 0x042fe400000e0000 */
[C---:B------:R-:W-:Y:S02]  /*03a0*/  R2UR UR9, R3.reuse ;  /* 0x00000000030972ca */ /* 0x040fe400000e0000 */
[C---:B------:R-:W-:Y:S02]  /*03b0*/  R2UR UR10, R2.reuse ;  /* 0x00000000020a72ca */ /* 0x040fe400000e0000 */
[----:B------:R-:W-:Y:S02]  /*03c0*/  R2UR UR11, R3 ;  /* 0x00000000030b72ca */ /* 0x000fe400000e0000 */
[----:B------:R-:W-:-:S02]  /*03d0*/  R2UR UR12, R2 ;  /* 0x00000000020c72ca */ /* 0x000fc400000e0000 */
[C---:B------:R-:W-:Y:S02]  /*03e0*/  R2UR UR13, R3.reuse ;  /* 0x00000000030d72ca */ /* 0x040fe400000e0000 */
[----:B------:R-:W-:Y:S02]  /*03f0*/  R2UR UR14, R2 ;  /* 0x00000000020e72ca */ /* 0x000fe400000e0000 */
[----:B------:R-:W-:Y:S02]  /*0400*/  R2UR UR15, R3 ;  /* 0x00000000030f72ca */ /* 0x000fe400000e0000 */
[----:B--2---:R-:W-:-:S04]  /*0410*/  IADD3 R34, P0, PT, R30, UR6, RZ ;  /* 0x000000061e227c10 */ /* 0x004fc8000ff1e0ff */
[----:B------:R-:W-:Y:S01]  /*0420*/  IADD3.X R35, PT, PT, R31, UR7, RZ, P0, !PT ;  /* 0x000000071f237c10 */ /* 0x000fe200087fe4ff */
[----:B0-----:R-:W-:-:S04]  /*0430*/  IMAD.WIDE.U32 R40, R13, 0x4, R28 ;  /* 0x000000040d287825 */ /* 0x001fc800078e001c */
[----:B------:R0:W2:Y:S01]  /*0440*/  LDG.E R24, desc[UR8][R34.64] ;  /* 0x0000000822187981 */ /* 0x0000a2000c1e1900 */
[----:B------:R-:W-:-:S03]  /*0450*/  IMAD.WIDE.U32 R32, R15, 0x4, R28 ;  /* 0x000000040f207825 */ /* 0x000fc600078e001c */
[----:B------:R-:W2:Y:S04]  /*0460*/  LDG.E R36, desc[UR10][R40.64] ;  /* 0x0000000a28247981 */ /* 0x000ea8000c1e1900 */
[----:B------:R1:W3:Y:S01]  /*0470*/  LDG.E R38, desc[UR12][R32.64] ;  /* 0x0000000c20267981 */ /* 0x0002e2000c1e1900 */
[----:B0-----:R-:W-:-:S05]  /*0480*/  IMAD.WIDE.U32 R34, R17, 0x4, R28 ;  /* 0x0000000411227825 */ /* 0x001fca00078e001c */
[----:B------:R0:W3:Y:S01]  /*0490*/  LDG.E R44, desc[UR14][R34.64] ;  /* 0x0000000e222c7981 */ /* 0x0000e2000c1e1900 */
[----:B------:R-:W-:Y:S02]  /*04a0*/  R2UR UR6, R2 ;  /* 0x00000000020672ca */ /* 0x000fe400000e0000 */
[----:B------:R-:W-:Y:S01]  /*04b0*/  R2UR UR7, R3 ;  /* 0x00000000030772ca */ /* 0x000fe200000e0000 */
[----:B-1----:R-:W-:-:S04]  /*04c0*/  IMAD.WIDE.U32 R32, R19, 0x4, R28 ;  /* 0x0000000413207825 */ /* 0x002fc800078e001c */
[----:B------:R-:W-:-:S04]  /*04d0*/  IMAD.WIDE.U32 R40, R21, 0x4, R28 ;  /* 0x0000000415287825 */ /* 0x000fc800078e001c */
[--C-:B0-----:R-:W-:Y:S01]  /*04e0*/  IMAD.WIDE.U32 R34, R25, 0x4, R28.reuse ;  /* 0x0000000419227825 */ /* 0x101fe200078e001c */
[----:B------:R-:W4:Y:S04]  /*04f0*/  LDG.E R42, desc[UR8][R40.64] ;  /* 0x00000008282a7981 */ /* 0x000f28000c1e1900 */
[----:B------:R0:W4:Y:S04]  /*0500*/  LDG.E R26, desc[UR6][R32.64] ;  /* 0x00000006201a7981 */ /* 0x000128000c1e1900 */
[----:B------:R-:W5:Y:S01]  /*0510*/  LDG.E R35, desc[UR10][R34.64] ;  /* 0x0000000a22237981 */ /* 0x000f62000c1e1900 */
[----:B0-----:R-:W-:-:S04]  /*0520*/  IMAD.WIDE.U32 R32, R27, 0x4, R28 ;  /* 0x000000041b207825 */ /* 0x001fc800078e001c */
[----:B------:R-:W-:Y:S01]  /*0530*/  IMAD.WIDE.U32 R40, R45, 0x4, R28 ;  /* 0x000000042d287825 */ /* 0x000fe200078e001c */
[----:B--2---:R-:W-:-:S03]  /*0540*/  IADD3 R24, PT, PT, R36, R24, R37 ;  /* 0x0000001824187210 */ /* 0x004fc60007ffe025 */
[----:B------:R-:W-:Y:S01]  /*0550*/  IMAD.WIDE.U32 R36, R23, 0x4, R28 ;  /* 0x0000000417247825 */ /* 0x000fe200078e001c */
[----:B---3--:R-:W-:-:S04]  /*0560*/  IADD3 R38, PT, PT, R44, R24, R38 ;  /* 0x000000182c267210 */ /* 0x008fc80007ffe026 */
[----:B------:R0:W5:Y:S04]  /*0570*/  LDG.E R24, desc[UR6][R36.64] ;  /* 0x0000000624187981 */ /* 0x000168000c1e1900 */
[----:B------:R1:W2:Y:S01]  /*0580*/  LDG.E R44, desc[UR8][R32.64] ;  /* 0x00000008202c7981 */ /* 0x0002a2000c1e1900 */
[----:B0-----:R-:W-:-:S04]  /*0590*/  IMAD.WIDE.U32 R36, R39, 0x4, R28 ;  /* 0x0000000427247825 */ /* 0x001fc800078e001c */
[----:B-1----:R-:W-:Y:S01]  /*05a0*/  IMAD.WIDE.U32 R32, R43, 0x4, R28 ;  /* 0x000000042b207825 */ /* 0x002fe200078e001c */
[----:B------:R0:W2:Y:S05]  /*05b0*/  LDG.E R34, desc[UR12][R36.64] ;  /* 0x0000000c24227981 */ /* 0x0000aa000c1e1900 */
[----:B------:R-:W3:Y:S01]  /*05c0*/  LDG.E R32, desc[UR6][R32.64] ;  /* 0x0000000620207981 */ /* 0x000ee2000c1e1900 */
[----:B0-----:R-:W0:Y:S03]  /*05d0*/  LDC.64 R36, c[0x0][0x380] ;  /* 0x0000e000ff247b82 */ /* 0x001e260000000a00 */
[----:B------:R1:W3:Y:S01]  /*05e0*/  LDG.E R33, desc[UR8][R40.64] ;  /* 0x0000000828217981 */ /* 0x0002e2000c1e1900 */
[----:B----4-:R-:W-:-:S02]  /*05f0*/  IADD3 R26, PT, PT, R42, R38, R26 ;  /* 0x000000262a1a7210 */ /* 0x010fc40007ffe01a */
[----:B-1----:R-:W-:Y:S02]  /*0600*/  IADD3 R40, P0, PT, R30, UR4, RZ ;  /* 0x000000041e287c10 */ /* 0x002fe4000ff1e0ff */
[----:B------:R-:W-:Y:S02]  /*0610*/  R2UR UR4, R2 ;  /* 0x00000000020472ca */ /* 0x000fe400000e0000 */
[----:B------:R-:W-:Y:S02]  /*0620*/  IADD3.X R41, PT, PT, R31, UR5, RZ, P0, !PT ;  /* 0x000000051f297c10 */ /* 0x000fe400087fe4ff */
[----:B------:R-:W-:-:S03]  /*0630*/  R2UR UR5, R3 ;  /* 0x00000000030572ca */ /* 0x000fc600000e0000 */
[----:B------:R-:W4:Y:S01]  /*0640*/  LDG.E R40, desc[UR6][R40.64] ;  /* 0x0000000628287981 */ /* 0x000f22000c1e1900 */
[----:B-----5:R-:W-:-:S04]  /*0650*/  IADD3 R35, PT, PT, R35, R26, R24 ;  /* 0x0000001a23237210 */ /* 0x020fc80007ffe018 */
[----:B--2---:R-:W-:Y:S01]  /*0660*/  IADD3 R26, PT, PT, R34, R35, R44 ;  /* 0x00000023221a7210 */ /* 0x004fe20007ffe02c */
[----:B0-----:R-:W-:-:S05]  /*0670*/  IMAD.WIDE.U32 R34, R15, 0x4, R36 ;  /* 0x000000040f227825 */ /* 0x001fca00078e0024 */
[----:B------:R0:W4:Y:S01]  /*0680*/  LDG.E R42, desc[UR4][R34.64] ;  /* 0x00000004222a7981 */ /* 0x000122000c1e1900 */
[----:B---3--:R-:W-:Y:S01]  /*0690*/  IADD3 R26, PT, PT, R33, R26, R32 ;  /* 0x0000001a211a7210 */ /* 0x008fe20007ffe020 */
[----:B------:R-:W-:-:S04]  /*06a0*/  IMAD.WIDE.U32 R32, R13, 0x4, R36 ;  /* 0x000000040d207825 */ /* 0x000fc800078e0024 */
[--C-:B0-----:R-:W-:Y:S01]  /*06b0*/  IMAD.WIDE.U32 R34, R19, 0x4, R36.reuse ;  /* 0x0000000413227825 */ /* 0x101fe200078e0024 */
[----:B------:R0:W4:Y:S04]  /*06c0*/  LDG.E R38, desc[UR8][R32.64] ;  /* 0x0000000820267981 */ /* 0x000128000c1e1900 */
[----:B------:R-:W2:Y:S01]  /*06d0*/  LDG.E R44, desc[UR6][R34.64] ;  /* 0x00000006222c7981 */ /* 0x000ea2000c1e1900 */
[----:B0-----:R-:W-:-:S05]  /*06e0*/  IMAD.WIDE.U32 R32, R17, 0x4, R36 ;  /* 0x0000000411207825 */ /* 0x001fca00078e0024 */
[----:B------:R0:W2:Y:S02]  /*06f0*/  LDG.E R24, desc[UR10][R32.64] ;  /* 0x0000000a20187981 */ /* 0x0000a4000c1e1900 */
[----:B0-----:R-:W-:-:S06]  /*0700*/  IMAD.WIDE.U32 R32, R21, 0x4, R36 ;  /* 0x0000000415207825 */ /* 0x001fcc00078e0024 */
[----:B------:R-:W3:Y:S01]  /*0710*/  LDG.E R33, desc[UR4][R32.64] ;  /* 0x0000000420217981 */ /* 0x000ee2000c1e1900 */
[----:B------:R-:W-:Y:S01]  /*0720*/  IMAD.WIDE.U32 R34, R14, 0x4, R28 ;  /* 0x000000040e227825 */ /* 0x000fe200078e001c */
[----:B----4-:R-:W-:-:S03]  /*0730*/  IADD3 R42, PT, PT, R42, R40, R38 ;  /* 0x000000282a2a7210 */ /* 0x010fc60007ffe026 */
[----:B------:R-:W-:Y:S01]  /*0740*/  IMAD.WIDE.U32 R40, R16, 0x4, R28 ;  /* 0x0000000410287825 */ /* 0x000fe200078e001c */
[----:B------:R-:W4:Y:S01]  /*0750*/  LDG.E R38, desc[UR6][R34.64] ;  /* 0x0000000622267981 */ /* 0x000f22000c1e1900 */
[----:B--2---:R-:W-:-:S03]  /*0760*/  IADD3 R24, PT, PT, R44, R42, R24 ;  /* 0x0000002a2c187210 */ /* 0x004fc60007ffe018 */
[----:B------:R0:W4:Y:S02]  /*0770*/  LDG.E R44, desc[UR8][R40.64] ;  /* 0x00000008282c7981 */ /* 0x000124000c1e1900 */
[----:B0-----:R-:W-:-:S05]  /*0780*/  IMAD.WIDE.U32 R40, R23, 0x4, R36 ;  /* 0x0000000417287825 */ /* 0x001fca00078e0024 */
[----:B------:R-:W3:Y:S01]  /*0790*/  LDG.E R42, desc[UR6][R40.64] ;  /* 0x00000006282a7981 */ /* 0x000ee2000c1e1900 */
[----:B------:R-:W-:Y:S01]  /*07a0*/  IMAD.WIDE.U32 R34, R25, 0x4, R36 ;  /* 0x0000000419227825 */ /* 0x000fe200078e0024 */
[----:B----4-:R-:W-:Y:S02]  /*07b0*/  IADD3 R26, PT, PT, R44, R26, R38 ;  /* 0x0000001a2c1a7210 */ /* 0x010fe40007ffe026 */
[----:B---3--:R-:W-:Y:S01]  /*07c0*/  IADD3 R24, PT, PT, R42, R24, R33 ;  /* 0x000000182a187210 */ /* 0x008fe20007ffe021 */
[--C-:B------:R-:W-:Y:S01]  /*07d0*/  IMAD.WIDE.U32 R32, R27, 0x4, R36.reuse ;  /* 0x000000041b207825 */ /* 0x100fe200078e0024 */
[----:B------:R0:W2:Y:S04]  /*07e0*/  LDG.E R42, desc[UR4][R34.64] ;  /* 0x00000004222a7981 */ /* 0x0000a8000c1e1900 */
[----:B------:R1:W2:Y:S01]  /*07f0*/  LDG.E R41, desc[UR6][R32.64] ;  /* 0x0000000620297981 */ /* 0x0002a2000c1e1900 */
[----:B0-----:R-:W-:-:S04]  /*0800*/  IMAD.WIDE.U32 R34, R39, 0x4, R36 ;  /* 0x0000000427227825 */ /* 0x001fc800078e0024 */
[--C-:B-1----:R-:W-:Y:S01]  /*0810*/  IMAD.WIDE.U32 R32, R43, 0x4, R36.reuse ;  /* 0x000000042b207825 */ /* 0x102fe200078e0024 */
[----:B------:R0:W3:Y:S04]  /*0820*/  LDG.E R38, desc[UR8][R34.64] ;  /* 0x0000000822267981 */ /* 0x0000e8000c1e1900 */
[----:B------:R1:W3:Y:S01]  /*0830*/  LDG.E R44, desc[UR4][R32.64] ;  /* 0x00000004202c7981 */ /* 0x0002e2000c1e1900 */
[----:B0-----:R-:W-:-:S04]  /*0840*/  IMAD.WIDE.U32 R34, R14, 0x4, R36 ;  /* 0x000000040e227825 */ /* 0x001fc800078e0024 */
[----:B-1----:R-:W-:Y:S02]  /*0850*/  IMAD.WIDE.U32 R32, R45, 0x4, R36 ;  /* 0x000000042d207825 */ /* 0x002fe400078e0024 */
[----:B------:R-:W4:Y:S04]  /*0860*/  LDG.E R34, desc[UR6][R34.64] ;  /* 0x0000000622227981 */ /* 0x000f28000c1e1900 */
[----:B------:R-:W4:Y:S01]  /*0870*/  LDG.E R33, desc[UR4][R32.64] ;  /* 0x0000000420217981 */ /* 0x000f22000c1e1900 */
[----:B--2---:R-:W-:Y:S01]  /*0880*/  IADD3 R42, PT, PT, R41, R24, R42 ;  /* 0x00000018292a7210 */ /* 0x004fe20007ffe02a */
[----:B------:R-:W-:-:S04]  /*0890*/  IMAD.WIDE.U32 R40, R18, 0x4, R28 ;  /* 0x0000000412287825 */ /* 0x000fc800078e001c */
[----:B------:R-:W-:Y:S01]  /*08a0*/  IMAD.WIDE.U32 R28, R20, 0x4, R28 ;  /* 0x00000004141c7825 */ /* 0x000fe200078e001c */
[----:B------:R0:W2:Y:S01]  /*08b0*/  LDG.E R24, desc[UR6][R40.64] ;  /* 0x0000000628187981 */ /* 0x0000a2000c1e1900 */
[----:B---3--:R-:W-:Y:S02]  /*08c0*/  IADD3 R38, PT, PT, R44, R42, R38 ;  /* 0x0000002a2c267210 */ /* 0x008fe40007ffe026 */
[--C-:B0-----:R-:W-:Y:S01]  /*08d0*/  IMAD.WIDE.U32 R40, R16, 0x4, R36.reuse ;  /* 0x0000000410287825 */ /* 0x101fe200078e0024 */
[----:B------:R0:W2:Y:S05]  /*08e0*/  LDG.E R42, desc[UR10][R28.64] ;  /* 0x0000000a1c2a7981 */ /* 0x0000aa000c1e1900 */
[----:B------:R-:W3:Y:S01]  /*08f0*/  LDG.E R40, desc[UR8][R40.64] ;  /* 0x0000000828287981 */ /* 0x000ee2000c1e1900 */
[----:B0-----:R-:W-:-:S04]  /*0900*/  IMAD.WIDE.U32 R28, R18, 0x4, R36 ;  /* 0x00000004121c7825 */ /* 0x001fc800078e0024 */
[----:B------:R-:W-:Y:S01]  /*0910*/  IMAD.WIDE.U32 R36, R20, 0x4, R36 ;  /* 0x0000000414247825 */ /* 0x000fe200078e0024 */
[----:B------:R-:W3:Y:S05]  /*0920*/  LDG.E R44, desc[UR10][R28.64] ;  /* 0x0000000a1c2c7981 */ /* 0x000eea000c1e1900 */
[----:B------:R-:W5:Y:S01]  /*0930*/  LDG.E R37, desc[UR4][R36.64] ;  /* 0x0000000424257981 */ /* 0x000f62000c1e1900 */
[----:B------:R-:W-:-:S05]  /*0940*/  VIADD R22, R22, 0x10 ;  /* 0x0000001016167836 */ /* 0x000fca0000000000 */
[----:B------:R-:W-:Y:S02]  /*0950*/  ISETP.NE.AND P0, PT, R22, RZ, PT ;  /* 0x000000ff1600720c */ /* 0x000fe40003f05270 */
[----:B----4-:R-:W-:Y:S01]  /*0960*/  IADD3 R38, PT, PT, R34, R38, R33 ;  /* 0x0000002622267210 */ /* 0x010fe20007ffe021 */
[C---:B------:R-:W-:Y:S02]  /*0970*/  IMAD.IADD R13, R6.reuse, 0x1, R13 ;  /* 0x00000001060d7824 */ /* 0x040fe400078e020d */
[C---:B------:R-:W-:Y:S02]  /*0980*/  IMAD.IADD R15, R6.reuse, 0x1, R15 ;  /* 0x00000001060f7824 */ /* 0x040fe400078e020f */
[C---:B------:R-:W-:Y:S02]  /*0990*/  IMAD.IADD R17, R6.reuse, 0x1, R17 ;  /* 0x0000000106117824 */ /* 0x040fe400078e0211 */
[C---:B------:R-:W-:Y:S02]  /*09a0*/  IMAD.IADD R19, R6.reuse, 0x1, R19 ;  /* 0x0000000106137824 */ /* 0x040fe400078e0213 */
[----:B------:R-:W-:-:S02]  /*09b0*/  IMAD.IADD R21, R6, 0x1, R21 ;  /* 0x0000000106157824 */ /* 0x000fc400078e0215 */
[C---:B------:R-:W-:Y:S02]  /*09c0*/  IMAD.IADD R23, R6.reuse, 0x1, R23 ;  /* 0x0000000106177824 */ /* 0x040fe400078e0217 */
        /* <DEDUP_REMOVED lines=9> */
[----:B------:R-:W-:Y:S01]  /*0a60*/  IMAD.WIDE.U32 R30, R6, 0x4, R30 ;  /* 0x00000004061e7825 */ /* 0x000fe200078e001e */
[----:B--2---:R-:W-:Y:S02]  /*0a70*/  IADD3 R24, PT, PT, R42, R26, R24 ;  /* 0x0000001a2a187210 */ /* 0x004fe40007ffe018 */
[----:B---3--:R-:W-:-:S04]  /*0a80*/  IADD3 R38, PT, PT, R44, R38, R40 ;  /* 0x000000262c267210 */ /* 0x008fc80007ffe028 */
[----:B-----5:R-:W-:Y:S01]  /*0a90*/  IADD3 R37, PT, PT, R24, -R38, -R37 ;  /* 0x8000002618257210 */ /* 0x020fe20007ffe825 */
[----:B------:R-:W-:Y:S06]  /*0aa0*/  @P0 BRA `(.L_x_6) ;  /* 0xfffffff800300947 */ /* 0x000fec000383ffff */
[----:B------:R-:W-:Y:S05]  /*0ab0*/  BSYNC.RECONVERGENT B1 ;  /* 0x0000000000017941 */ /* 0x000fea0003800200 */
.L_x_5:
[----:B------:R-:W-:-:S07]  /*0ac0*/  IMAD.MOV.U32 R28, RZ, RZ, R9 ;  /* 0x000000ffff1c7224 */ /* 0x000fce00078e0009 */
.L_x_4:
[----:B------:R-:W-:-:S13]  /*0ad0*/  ISETP.NE.AND P0, PT, R7, RZ, PT ;  /* 0x000000ff0700720c */ /* 0x000fda0003f05270 */
[----:B------:R-:W-:Y:S05]  /*0ae0*/  @!P0 BRA `(.L_x_7) ;  /* 0x0000000800608947 */ /* 0x000fea0003800000 */
[----:B------:R-:W-:Y:S01]  /*0af0*/  VIADD R13, R7, 0xffffffff ;  /* 0xffffffff070d7836 */ /* 0x000fe20000000000 */
[----:B------:R-:W-:-:S04]  /*0b00*/  ISETP.NE.AND P1, PT, R8, RZ, PT ;  /* 0x000000ff0800720c */ /* 0x000fc80003f25270 */
[----:B------:R-:W-:-:S13]  /*0b10*/  ISETP.GE.U32.AND P0, PT, R13, 0x7, PT ;  /* 0x000000070d00780c */ /* 0x000fda0003f06070 */
[----:B------:R-:W-:Y:S05]  /*0b20*/  @!P0 BRA `(.L_x_8) ;  /* 0x0000000400088947 */ /* 0x000fea0003800000 */
[----:B------:R-:W0:Y:S01]  /*0b30*/  LDCU UR4, c[0x0][0x3a0] ;  /* 0x00007400ff0477ac */ /* 0x000e220008000800 */
[----:B------:R-:W2:Y:S01]  /*0b40*/  LDC.64 R16, c[0x0][0x388] ;  /* 0x0000e200ff107b82 */ /* 0x000ea20000000a00 */
[C---:B-1----:R-:W-:Y:S02]  /*0b50*/  R2UR UR6, R2.reuse ;  /* 0x00000000020672ca */ /* 0x042fe400000e0000 */
[C---:B------:R-:W-:Y:S02]  /*0b60*/  R2UR UR7, R3.reuse ;  /* 0x00000000030772ca */ /* 0x040fe400000e0000 */
[----:B------:R-:W-:Y:S02]  /*0b70*/  R2UR UR8, R2 ;  /* 0x00000000020872ca */ /* 0x000fe400000e0000 */
[----:B------:R-:W-:Y:S01]  /*0b80*/  R2UR UR9, R3 ;  /* 0x00000000030972ca */ /* 0x000fe200000e0000 */
[----:B------:R-:W1:Y:S01]  /*0b90*/  LDC.64 R14, c[0x0][0x380] ;  /* 0x0000e000ff0e7b82 */ /* 0x000e620000000a00 */
[----:B0-----:R-:W-:-:S04]  /*0ba0*/  IMAD R21, R28, UR4, R11 ;  /* 0x000000041c157c24 */ /* 0x001fc8000f8e020b */
[----:B------:R-:W-:Y:S01]  /*0bb0*/  VIADD R23, R21, UR4 ;  /* 0x0000000415177c36 */ /* 0x000fe20008000000 */
[C---:B------:R-:W-:Y:S02]  /*0bc0*/  R2UR UR16, R2.reuse ;  /* 0x00000000021072ca */ /* 0x040fe400000e0000 */
[----:B------:R-:W-:Y:S01]  /*0bd0*/  R2UR UR17, R3 ;  /* 0x00000000031172ca */ /* 0x000fe200000e0000 */
[----:B------:R-:W-:Y:S01]  /*0be0*/  VIADD R27, R23, UR4 ;  /* 0x00000004171b7c36 */ /* 0x000fe20008000000 */
[----:B------:R-:W-:Y:S01]  /*0bf0*/  R2UR UR18, R2 ;  /* 0x00000000021272ca */ /* 0x000fe200000e0000 */
[----:B--2---:R-:W-:-:S04]  /*0c00*/  IMAD.WIDE.U32 R18, R21, 0x4, R16 ;  /* 0x0000000415127825 */ /* 0x004fc800078e0010 */
[----:B------:R-:W-:Y:S01]  /*0c10*/  VIADD R26, R27, UR4 ;  /* 0x000000041b1a7c36 */ /* 0x000fe20008000000 */
[----:B------:R-:W-:Y:S01]  /*0c20*/  R2UR UR19, R3 ;  /* 0x00000000031372ca */ /* 0x000fe200000e0000 */
[--C-:B------:R-:W-:Y:S01]  /*0c30*/  IMAD.WIDE.U32 R32, R23, 0x4, R16.reuse ;  /* 0x0000000417207825 */ /* 0x100fe200078e0010 */
[----:B------:R-:W-:Y:S01]  /*0c40*/  R2UR UR10, R2 ;  /* 0x00000000020a72ca */ /* 0x000fe200000e0000 */
[----:B------:R1:W2:Y:S02]  /*0c50*/  LDG.E R31, desc[UR6][R18.64] ;  /* 0x00000006121f7981 */ /* 0x0002a4000c1e1900 */
[----:B------:R-:W-:Y:S01]  /*0c60*/  VIADD R41, R26, UR4 ;  /* 0x000000041a297c36 */ /* 0x000fe20008000000 */
[----:B------:R-:W-:Y:S02]  /*0c70*/  R2UR UR11, R3 ;  /* 0x00000000030b72ca */ /* 0x000fe400000e0000 */
[C---:B------:R-:W-:Y:S01]  /*0c80*/  R2UR UR14, R2.reuse ;  /* 0x00000000020e72ca */ /* 0x040fe200000e0000 */
[----:B------:R-:W-:Y:S01]  /*0c90*/  VIADD R35, R41, UR4 ;  /* 0x0000000429237c36 */ /* 0x000fe20008000000 */
[----:B------:R-:W-:Y:S01]  /*0ca0*/  R2UR UR15, R3 ;  /* 0x00000000030f72ca */ /* 0x000fe200000e0000 */
[--C-:B------:R-:W-:Y:S01]  /*0cb0*/  IMAD.WIDE.U32 R38, R41, 0x4, R16.reuse ;  /* 0x0000000429267825 */ /* 0x100fe200078e0010 */
[----:B------:R-:W-:Y:S01]  /*0cc0*/  R2UR UR12, R2 ;  /* 0x00000000020c72ca */ /* 0x000fe200000e0000 */
[----:B------:R-:W2:Y:S01]  /*0cd0*/  LDG.E R32, desc[UR8][R32.64] ;  /* 0x0000000820207981 */ /* 0x000ea2000c1e1900 */
[----:B------:R-:W-:Y:S01]  /*0ce0*/  R2UR UR13, R3 ;  /* 0x00000000030d72ca */ /* 0x000fe200000e0000 */
[----:B------:R-:W-:-:S02]  /*0cf0*/  IMAD.WIDE.U32 R24, R35, 0x4, R16 ;  /* 0x0000000423187825 */ /* 0x000fc400078e0010 */
[----:B------:R0:W3:Y:S02]  /*0d00*/  LDG.E R13, desc[UR16][R38.64] ;  /* 0x00000010260d7981 */ /* 0x0000e4000c1e1900 */
[--C-:B-1----:R-:W-:Y:S02]  /*0d10*/  IMAD.WIDE.U32 R18, R21, 0x4, R14.reuse ;  /* 0x0000000415127825 */ /* 0x102fe400078e000e */
[----:B------:R1:W3:Y:S02]  /*0d20*/  LDG.E R34, desc[UR18][R24.64] ;  /* 0x0000001218227981 */ /* 0x0002e4000c1e1900 */
[----:B------:R-:W-:Y:S02]  /*0d30*/  IMAD.WIDE.U32 R20, R23, 0x4, R14 ;  /* 0x0000000417147825 */ /* 0x000fe400078e000e */
[----:B------:R4:W5:Y:S02]  /*0d40*/  LDG.E R33, desc[UR6][R18.64] ;  /* 0x0000000612217981 */ /* 0x000964000c1e1900 */
[----:B0-----:R-:W-:-:S02]  /*0d50*/  VIADD R39, R35, UR4 ;  /* 0x0000000423277c36 */ /* 0x001fc40008000000 */
[C-C-:B------:R-:W-:Y:S01]  /*0d60*/  IMAD.WIDE.U32 R44, R27.reuse, 0x4, R16.reuse ;  /* 0x000000041b2c7825 */ /* 0x140fe200078e0010 */
[----:B------:R0:W5:Y:S03]  /*0d70*/  LDG.E R36, desc[UR8][R20.64] ;  /* 0x0000000814247981 */ /* 0x000166000c1e1900 */
[C---:B------:R-:W-:Y:S01]  /*0d80*/  IMAD.WIDE.U32 R42, R26.reuse, 0x4, R16 ;  /* 0x000000041a2a7825 */ /* 0x040fe200078e0010 */
[----:B------:R-:W3:Y:S03]  /*0d90*/  LDG.E R29, desc[UR10][R44.64] ;  /* 0x0000000a2c1d7981 */ /* 0x000ee6000c1e1900 */
[--C-:B------:R-:W-:Y:S01]  /*0da0*/  IMAD.WIDE.U32 R22, R27, 0x4, R14.reuse ;  /* 0x000000041b167825 */ /* 0x100fe200078e000e */
[----:B------:R-:W3:Y:S03]  /*0db0*/  LDG.E R30, desc[UR14][R42.64] ;  /* 0x0000000e2a1e7981 */ /* 0x000ee6000c1e1900 */
[--C-:B-1----:R-:W-:Y:S01]  /*0dc0*/  IMAD.WIDE.U32 R24, R41, 0x4, R14.reuse ;  /* 0x0000000429187825 */ /* 0x102fe200078e000e */
[----:B------:R1:W5:Y:S03]  /*0dd0*/  LDG.E R40, desc[UR12][R22.64] ;  /* 0x0000000c16287981 */ /* 0x000366000c1e1900 */
[----:B------:R-:W-:-:S02]  /*0de0*/  IMAD.WIDE.U32 R26, R26, 0x4, R14 ;  /* 0x000000041a1a7825 */ /* 0x000fc400078e000e */
[----:B------:R-:W5:Y:S02]  /*0df0*/  LDG.E R25, desc[UR6][R24.64] ;  /* 0x0000000618197981 */ /* 0x000f64000c1e1900 */
[C---:B------:R-:W-:Y:S02]  /*0e00*/  VIADD R41, R39.reuse, UR4 ;  /* 0x0000000427297c36 */ /* 0x040fe40008000000 */
[----:B----4-:R-:W-:Y:S01]  /*0e10*/  IMAD.WIDE.U32 R18, R39, 0x4, R16 ;  /* 0x0000000427127825 */ /* 0x010fe200078e0010 */
[----:B------:R-:W4:Y:S03]  /*0e20*/  LDG.E R26, desc[UR10][R26.64] ;  /* 0x0000000a1a1a7981 */ /* 0x000f26000c1e1900 */
[--C-:B0-----:R-:W-:Y:S02]  /*0e30*/  IMAD.WIDE.U32 R20, R35, 0x4, R14.reuse ;  /* 0x0000000423147825 */ /* 0x101fe400078e000e */
[----:B------:R-:W4:Y:S02]  /*0e40*/  LDG.E R18, desc[UR10][R18.64] ;  /* 0x0000000a12127981 */ /* 0x000f24000c1e1900 */
[----:B-1----:R-:W-:-:S02]  /*0e50*/  IMAD.WIDE.U32 R22, R39, 0x4, R14 ;  /* 0x0000000427167825 */ /* 0x002fc400078e000e */
[----:B------:R-:W4:Y:S02]  /*0e60*/  LDG.E R20, desc[UR8][R20.64] ;  /* 0x0000000814147981 */ /* 0x000f24000c1e1900 */
[C---:B------:R-:W-:Y:S02]  /*0e70*/  IMAD.WIDE.U32 R16, R41.reuse, 0x4, R16 ;  /* 0x0000000429107825 */ /* 0x040fe400078e0010 */
[----:B------:R-:W4:Y:S02]  /*0e80*/  LDG.E R22, desc[UR12][R22.64] ;  /* 0x0000000c16167981 */ /* 0x000f24000c1e1900 */
[----:B------:R-:W-:Y:S02]  /*0e90*/  IMAD.WIDE.U32 R14, R41, 0x4, R14 ;  /* 0x00000004290e7825 */ /* 0x000fe400078e000e */
[----:B------:R-:W4:Y:S04]  /*0ea0*/  LDG.E R16, desc[UR14][R16.64] ;  /* 0x0000000e10107981 */ /* 0x000f28000c1e1900 */
[----:B------:R-:W4:Y:S01]  /*0eb0*/  LDG.E R14, desc[UR16][R14.64] ;  /* 0x000000100e0e7981 */ /* 0x000f22000c1e1900 */
[----:B------:R-:W-:Y:S01]  /*0ec0*/  VIADD R28, R28, 0x8 ;  /* 0x000000081c1c7836 */ /* 0x000fe20000000000 */
[----:B--2---:R-:W-:-:S04]  /*0ed0*/  IADD3 R31, PT, PT, R32, R31, R37 ;  /* 0x0000001f201f7210 */ /* 0x004fc80007ffe025 */
[----:B---3--:R-:W-:Y:S02]  /*0ee0*/  IADD3 R29, PT, PT, R30, R31, R29 ;  /* 0x0000001f1e1d7210 */ /* 0x008fe40007ffe01d */
[----:B-----5:R-:W-:Y:S02]  /*0ef0*/  IADD3 R33, PT, PT, R40, R33, R36 ;  /* 0x0000002128217210 */ /* 0x020fe40007ffe024 */
[----:B------:R-:W-:Y:S02]  /*0f00*/  IADD3 R13, PT, PT, R34, R29, R13 ;  /* 0x0000001d220d7210 */ /* 0x000fe40007ffe00d */
[----:B----4-:R-:W-:-:S04]  /*0f10*/  IADD3 R25, PT, PT, R25, R33, R26 ;  /* 0x0000002119197210 */ /* 0x010fc80007ffe01a */
[----:B------:R-:W-:Y:S02]  /*0f20*/  IADD3 R25, PT, PT, R22, R25, R20 ;  /* 0x0000001916197210 */ /* 0x000fe40007ffe014 */
[----:B------:R-:W-:-:S04]  /*0f30*/  IADD3 R13, PT, PT, R16, R13, R18 ;  /* 0x0000000d100d7210 */ /* 0x000fc80007ffe012 */
[----:B------:R-:W-:-:S07]  /*0f40*/  IADD3 R37, PT, PT, R13, -R25, -R14 ;  /* 0x800000190d257210 */ /* 0x000fce0007ffe80e */
.L_x_8:
        /* <DEDUP_REMOVED lines=17> */
[C---:B------:R-:W-:Y:S01]  /*1060*/  R2UR UR10, R2.reuse ;  /* 0x00000000020a72ca */ /* 0x040fe200000e0000 */
[--C-:B--2---:R-:W-:Y:S01]  /*1070*/  IMAD.WIDE.U32 R18, R23, 0x4, R16.reuse ;  /* 0x0000000417127825 */ /* 0x104fe200078e0010 */
[C---:B------:R-:W-:Y:S02]  /*1080*/  R2UR UR11, R3.reuse ;  /* 0x00000000030b72ca */ /* 0x040fe400000e0000 */
[C---:B------:R-:W-:Y:S02]  /*1090*/  R2UR UR14, R2.reuse ;  /* 0x00000000020e72ca */ /* 0x040fe400000e0000 */
[----:B------:R-:W-:Y:S01]  /*10a0*/  R2UR UR15, R3 ;  /* 0x00000000030f72ca */ /* 0x000fe200000e0000 */
[----:B------:R-:W-:Y:S01]  /*10b0*/  IMAD.WIDE.U32 R26, R25, 0x4, R16 ;  /* 0x00000004191a7825 */ /* 0x000fe200078e0010 */
[----:B------:R-:W-:Y:S01]  /*10c0*/  R2UR UR16, R2 ;  /* 0x00000000021072ca */ /* 0x000fe200000e0000 */
[----:B------:R0:W2:Y:S01]  /*10d0*/  LDG.E R30, desc[UR6][R18.64] ;  /* 0x00000006121e7981 */ /* 0x0000a2000c1e1900 */
[----:B------:R-:W-:Y:S01]  /*10e0*/  R2UR UR17, R3 ;  /* 0x00000000031172ca */ /* 0x000fe200000e0000 */
[----:B------:R-:W-:-:S02]  /*10f0*/  VIADD R29, R13, UR4 ;  /* 0x000000040d1d7c36 */ /* 0x000fc40008000000 */
[----:B------:R-:W-:Y:S01]  /*1100*/  IMAD.WIDE.U32 R20, R13, 0x4, R16 ;  /* 0x000000040d147825 */ /* 0x000fe200078e0010 */
[----:B------:R-:W2:Y:S03]  /*1110*/  LDG.E R26, desc[UR8][R26.64] ;  /* 0x000000081a1a7981 */ /* 0x000ea6000c1e1900 */
[--C-:B-1----:R-:W-:Y:S02]  /*1120*/  IMAD.WIDE.U32 R22, R23, 0x4, R14.reuse ;  /* 0x0000000417167825 */ /* 0x102fe400078e000e */
[----:B------:R-:W3:Y:S02]  /*1130*/  LDG.E R21, desc[UR12][R20.64] ;  /* 0x0000000c14157981 */ /* 0x000ee4000c1e1900 */
[--C-:B------:R-:W-:Y:S02]  /*1140*/  IMAD.WIDE.U32 R24, R25, 0x4, R14.reuse ;  /* 0x0000000419187825 */ /* 0x100fe400078e000e */
[----:B------:R-:W4:Y:S02]  /*1150*/  LDG.E R22, desc[UR6][R22.64] ;  /* 0x0000000616167981 */ /* 0x000f24000c1e1900 */
[----:B0-----:R-:W-:-:S02]  /*1160*/  IMAD.WIDE.U32 R18, R13, 0x4, R14 ;  /* 0x000000040d127825 */ /* 0x001fc400078e000e */
[----:B------:R-:W4:Y:S02]  /*1170*/  LDG.E R25, desc[UR10][R24.64] ;  /* 0x0000000a18197981 */ /* 0x000f24000c1e1900 */
[C---:B------:R-:W-:Y:S02]  /*1180*/  IMAD.WIDE.U32 R16, R29.reuse, 0x4, R16 ;  /* 0x000000041d107825 */ /* 0x040fe400078e0010 */
[----:B------:R-:W4:Y:S02]  /*1190*/  LDG.E R18, desc[UR14][R18.64] ;  /* 0x0000000e12127981 */ /* 0x000f24000c1e1900 */
[----:B------:R-:W-:Y:S02]  /*11a0*/  IMAD.WIDE.U32 R14, R29, 0x4, R14 ;  /* 0x000000041d0e7825 */ /* 0x000fe400078e000e */
[----:B------:R-:W3:Y:S04]  /*11b0*/  LDG.E R16, desc[UR8][R16.64] ;  /* 0x0000000810107981 */ /* 0x000ee8000c1e1900 */
[----:B------:R-:W5:Y:S01]  /*11c0*/  LDG.E R14, desc[UR16][R14.64] ;  /* 0x000000100e0e7981 */ /* 0x000f62000c1e1900 */
[----:B------:R-:W-:Y:S01]  /*11d0*/  VIADD R28, R28, 0x4 ;  /* 0x000000041c1c7836 */ /* 0x000fe20000000000 */
[----:B--2---:R-:W-:-:S02]  /*11e0*/  IADD3 R26, PT, PT, R26, R30, R37 ;  /* 0x0000001e1a1a7210 */ /* 0x004fc40007ffe025 */
[----:B----4-:R-:W-:Y:S02]  /*11f0*/  IADD3 R37, PT, PT, R18, R22, R25 ;  /* 0x0000001612257210 */ /* 0x010fe40007ffe019 */
[----:B---3--:R-:W-:-:S04]  /*1200*/  IADD3 R26, PT, PT, R16, R26, R21 ;  /* 0x0000001a101a7210 */ /* 0x008fc80007ffe015 */
[----:B-----5:R-:W-:-:S07]  /*1210*/  IADD3 R37, PT, PT, R26, -R37, -R14 ;  /* 0x800000251a257210 */ /* 0x020fce0007ffe80e */
.L_x_9:
[----:B------:R-:W-:Y:S05]  /*1220*/  @!P1 BRA `(.L_x_7) ;  /* 0x0000000000909947 */ /* 0x000fea0003800000 */
[----:B------:R-:W0:Y:S01]  /*1230*/  LDC.64 R16, c[0x0][0x388] ;  /* 0x0000e200ff107b82 */ /* 0x000e220000000a00 */
[----:B------:R-:W2:Y:S01]  /*1240*/  LDCU UR4, c[0x0][0x3a0] ;  /* 0x00007400ff0477ac */ /* 0x000ea20008000800 */
[C---:B-1----:R-:W-:Y:S02]  /*1250*/  R2UR UR6, R2.reuse ;  /* 0x00000000020672ca */ /* 0x042fe400000e0000 */
[C---:B------:R-:W-:Y:S02]  /*1260*/  R2UR UR7, R3.reuse ;  /* 0x00000000030772ca */ /* 0x040fe400000e0000 */
[----:B------:R-:W-:Y:S02]  /*1270*/  R2UR UR8, R2 ;  /* 0x00000000020872ca */ /* 0x000fe400000e0000 */
[----:B------:R-:W1:Y:S01]  /*1280*/  LDC.64 R14, c[0x0][0x380] ;  /* 0x0000e000ff0e7b82 */ /* 0x000e620000000a00 */
[----:B------:R-:W-:Y:S01]  /*1290*/  R2UR UR9, R3 ;  /* 0x00000000030972ca */ /* 0x000fe200000e0000 */
[----:B--2---:R-:W-:-:S04]  /*12a0*/  IMAD R13, R28, UR4, R11 ;  /* 0x000000041c0d7c24 */ /* 0x004fc8000f8e020b */
[----:B0-----:R-:W-:-:S06]  /*12b0*/  IMAD.WIDE.U32 R18, R13, 0x4, R16 ;  /* 0x000000040d127825 */ /* 0x001fcc00078e0010 */
[----:B------:R-:W2:Y:S01]  /*12c0*/  LDG.E R18, desc[UR6][R18.64] ;  /* 0x0000000612127981 */ /* 0x000ea2000c1e1900 */
[----:B-1----:R-:W-:-:S06]  /*12d0*/  IMAD.WIDE.U32 R20, R13, 0x4, R14 ;  /* 0x000000040d147825 */ /* 0x002fcc00078e000e */
[----:B------:R-:W2:Y:S01]  /*12e0*/  LDG.E R20, desc[UR8][R20.64] ;  /* 0x0000000814147981 */ /* 0x000ea2000c1e1900 */
[----:B------:R-:W-:Y:S02]  /*12f0*/  ISETP.NE.AND P0, PT, R10, 0x1, PT ;  /* 0x000000010a00780c */ /* 0x000fe40003f05270 */
[----:B--2---:R-:W-:-:S11]  /*1300*/  IADD3 R37, PT, PT, -R20, R18, R37 ;  /* 0x0000001214257210 */ /* 0x004fd60007ffe125 */
[----:B------:R-:W-:Y:S05]  /*1310*/  @!P0 BRA `(.L_x_7) ;  /* 0x0000000000548947 */ /* 0x000fea0003800000 */
[----:B------:R-:W-:Y:S01]  /*1320*/  ISETP.NE.AND P0, PT, R10, 0x2, PT ;  /* 0x000000020a00780c */ /* 0x000fe20003f05270 */
[----:B------:R-:W-:Y:S01]  /*1330*/  VIADD R21, R13, UR4 ;  /* 0x000000040d157c36 */ /* 0x000fe20008000000 */
[C---:B------:R-:W-:Y:S02]  /*1340*/  R2UR UR6, R2.reuse ;  /* 0x00000000020672ca */ /* 0x040fe400000e0000 */
[----:B------:R-:W-:Y:S01]  /*1350*/  R2UR UR7, R3 ;  /* 0x00000000030772ca */ /* 0x000fe200000e0000 */
[----:B------:R-:W-:Y:S01]  /*1360*/  IMAD.WIDE.U32 R18, R21, 0x4, R16 ;  /* 0x0000000415127825 */ /* 0x000fe200078e0010 */
[----:B------:R-:W-:Y:S02]  /*1370*/  R2UR UR8, R2 ;  /* 0x00000000020872ca */ /* 0x000fe400000e0000 */
[----:B------:R-:W-:-:S05]  /*1380*/  R2UR UR9, R3 ;  /* 0x00000000030972ca */ /* 0x000fca00000e0000 */
[C---:B------:R-:W-:Y:S01]  /*1390*/  @P0 R2UR UR10, R2.reuse ;  /* 0x00000000020a02ca */ /* 0x040fe200000e0000 */
[----:B------:R-:W-:Y:S01]  /*13a0*/  @P0 VIADD R13, R21, UR4 ;  /* 0x00000004150d0c36 */ /* 0x000fe20008000000 */
[----:B------:R-:W-:Y:S01]  /*13b0*/  @P0 R2UR UR11, R3 ;  /* 0x00000000030b02ca */ /* 0x000fe200000e0000 */
[----:B------:R-:W-:Y:S01]  /*13c0*/  IMAD.WIDE.U32 R20, R21, 0x4, R14 ;  /* 0x0000000415147825 */ /* 0x000fe200078e000e */
[----:B------:R-:W-:Y:S01]  /*13d0*/  @P0 R2UR UR12, R2 ;  /* 0x00000000020c02ca */ /* 0x000fe200000e0000 */
[----:B------:R-:W2:Y:S01]  /*13e0*/  LDG.E R18, desc[UR6][R18.64] ;  /* 0x0000000612127981 */ /* 0x000ea2000c1e1900 */
[----:B------:R-:W-:Y:S01]  /*13f0*/  @P0 R2UR UR13, R3 ;  /* 0x00000000030d02ca */ /* 0x000fe200000e0000 */
[C---:B------:R-:W-:Y:S02]  /*1400*/  @P0 IMAD.WIDE.U32 R16, R13.reuse, 0x4, R16 ;  /* 0x000000040d100825 */ /* 0x040fe400078e0010 */
[----:B------:R-:W2:Y:S02]  /*1410*/  LDG.E R20, desc[UR8][R20.64] ;  /* 0x0000000814147981 */ /* 0x000ea4000c1e1900 */
[----:B------:R-:W-:-:S04]  /*1420*/  @P0 IMAD.WIDE.U32 R14, R13, 0x4, R14 ;  /* 0x000000040d0e0825 */ /* 0x000fc800078e000e */
[----:B------:R-:W3:Y:S04]  /*1430*/  @P0 LDG.E R16, desc[UR10][R16.64] ;  /* 0x0000000a10100981 */ /* 0x000ee8000c1e1900 */
[----:B------:R-:W3:Y:S01]  /*1440*/  @P0 LDG.E R14, desc[UR12][R14.64] ;  /* 0x0000000c0e0e0981 */ /* 0x000ee2000c1e1900 */
[----:B--2---:R-:W-:-:S04]  /*1450*/  IADD3 R37, PT, PT, -R20, R18, R37 ;  /* 0x0000001214257210 */ /* 0x004fc80007ffe125 */
[----:B---3--:R-:W-:-:S07]  /*1460*/  @P0 IADD3 R37, PT, PT, -R14, R16, R37 ;  /* 0x000000100e250210 */ /* 0x008fce0007ffe125 */
.L_x_7:
[----:B------:R-:W0:Y:S01]  /*1470*/  LDCU UR4, c[0x0][0x3a0] ;  /* 0x00007400ff0477ac */ /* 0x000e220008000800 */
[----:B------:R-:W-:Y:S01]  /*1480*/  IMAD.WIDE.U32 R14, R11, 0x4, R4 ;  /* 0x000000040b0e7825 */ /* 0x000fe200078e0004 */
[----:B-1----:R-:W-:Y:S02]  /*1490*/  R2UR UR6, R2 ;  /* 0x00000000020672ca */ /* 0x002fe400000e0000 */
[----:B------:R-:W-:Y:S01]  /*14a0*/  R2UR UR7, R3 ;  /* 0x00000000030772ca */ /* 0x000fe200000e0000 */
[----:B------:R-:W-:Y:S02]  /*14b0*/  VIADD R11, R11, 0x1 ;  /* 0x000000010b0b7836 */ /* 0x000fe40000000000 */
[----:B------:R-:W-:-:S10]  /*14c0*/  IMAD.IADD R0, R37, 0x1, R0 ;  /* 0x0000000125007824 */ /* 0x000fd400078e0200 */
[----:B------:R2:W-:Y:S01]  /*14d0*/  ST.E desc[UR6][R14.64], R37 ;  /* 0x000000250e007985 */ /* 0x0005e2000c101906 */
[----:B0-----:R-:W-:-:S05]  /*14e0*/  IMAD.U32 R13, RZ, RZ, UR4 ;  /* 0x00000004ff0d7e24 */ /* 0x001fca000f8e00ff */
[----:B------:R-:W-:-:S13]  /*14f0*/  ISETP.NE.AND P0, PT, R11, R13, PT ;  /* 0x0000000d0b00720c */ /* 0x000fda0003f05270 */
[----:B--2---:R-:W-:Y:S05]  /*1500*/  @P0 BRA `(.L_x_10) ;  /* 0xffffffec00340947 */ /* 0x004fea000383ffff */
[----:B------:R-:W-:Y:S05]  /*1510*/  BSYNC.RECONVERGENT B0 ;  /* 0x0000000000007941 */ /* 0x000fea0003800200 */
.L_x_3:
[----:B------:R-:W-:Y:S05]  /*1520*/  BRA `(.L_x_1) ;  /* 0x0000000400287947 */ /* 0x000fea0003800000 */
.L_x_2:
[C---:B------:R-:W-:Y:S01]  /*1530*/  VIADD R0, R13.reuse, 0xffffffff ;  /* 0xffffffff0d007836 */ /* 0x040fe20000000000 */
[----:B------:R-:W-:Y:S01]  /*1540*/  LOP3.LUT R8, R13, 0x7, RZ, 0xc0, !PT ;  /* 0x000000070d087812 */ /* 0x000fe200078ec0ff */
[----:B------:R-:W-:-:S03]  /*1550*/  IMAD.MOV.U32 R11, RZ, RZ, RZ ;  /* 0x000000ffff0b7224 */ /* 0x000fc600078e00ff */
[----:B------:R-:W-:Y:S02]  /*1560*/  ISETP.GE.U32.AND P0, PT, R0, 0x7, PT ;  /* 0x000000070000780c */ /* 0x000fe40003f06070 */
[----:B------:R-:W-:-:S11]  /*1570*/  ISETP.NE.AND P1, PT, R8, RZ, PT ;  /* 0x000000ff0800720c */ /* 0x000fd60003f25270 */
[----:B------:R-:W-:Y:S05]  /*1580*/  @!P0 BRA `(.L_x_11) ;  /* 0x0000000000808947 */ /* 0x000fea0003800000 */
[----:B------:R-:W-:Y:S01]  /*1590*/  BSSY.RECONVERGENT B0, `(.L_x_11) ;  /* 0x000001f000007945 */ /* 0x000fe20003800200 */
[----:B------:R-:W-:Y:S01]  /*15a0*/  LOP3.LUT R11, R13, 0x7ffffff8, RZ, 0xc0, !PT ;  /* 0x7ffffff80d0b7812 */ /* 0x000fe200078ec0ff */
[----:B------:R-:W-:-:S07]  /*15b0*/  IMAD.MOV.U32 R0, RZ, RZ, RZ ;  /* 0x000000ffff007224 */ /* 0x000fce00078e00ff */
.L_x_12:
[----:B0-----:R-:W-:Y:S01]  /*15c0*/  IMAD.WIDE.U32 R6, R0, 0x4, R4 ;  /* 0x0000000400067825 */ /* 0x001fe200078e0004 */
[----:B-1----:R-:W-:Y:S02]  /*15d0*/  R2UR UR4, R2 ;  /* 0x00000000020472ca */ /* 0x002fe400000e0000 */
[C---:B------:R-:W-:Y:S01]  /*15e0*/  R2UR UR5, R3.reuse ;  /* 0x00000000030572ca */ /* 0x040fe200000e0000 */
[----:B------:R-:W-:Y:S01]  /*15f0*/  VIADD R0, R0, 0x8 ;  /* 0x0000000800007836 */ /* 0x000fe20000000000 */
[C---:B------:R-:W-:Y:S02]  /*1600*/  R2UR UR6, R2.reuse ;  /* 0x00000000020672ca */ /* 0x040fe400000e0000 */
[C---:B------:R-:W-:Y:S02]  /*1610*/  R2UR UR7, R3.reuse ;  /* 0x00000000030772ca */ /* 0x040fe400000e0000 */
[----:B------:R-:W-:Y:S02]  /*1620*/  R2UR UR8, R2 ;  /* 0x00000000020872ca */ /* 0x000fe400000e0000 */
[----:B------:R-:W-:-:S02]  /*1630*/  R2UR UR9, R3 ;  /* 0x00000000030972ca */ /* 0x000fc400000e0000 */
[C---:B------:R-:W-:Y:S02]  /*1640*/  R2UR UR10, R2.reuse ;  /* 0x00000000020a72ca */ /* 0x040fe400000e0000 */
[C---:B------:R-:W-:Y:S01]  /*1650*/  R2UR UR11, R3.reuse ;  /* 0x00000000030b72ca */ /* 0x040fe200000e0000 */
[----:B------:R0:W-:Y:S01]  /*1660*/  ST.E desc[UR4][R6.64], RZ ;  /* 0x000000ff06007985 */ /* 0x0001e2000c101904 */
[C---:B------:R-:W-:Y:S02]  /*1670*/  R2UR UR12, R2.reuse ;  /* 0x00000000020c72ca */ /* 0x040fe400000e0000 */
[C---:B------:R-:W-:Y:S01]  /*1680*/  R2UR UR13, R3.reuse ;  /* 0x00000000030d72ca */ /* 0x040fe200000e0000 */
[----:B------:R0:W-:Y:S01]  /*1690*/  ST.E desc[UR6][R6.64+0x4], RZ ;  /* 0x000004ff06007985 */ /* 0x0001e2000c101906 */
[C---:B------:R-:W-:Y:S02]  /*16a0*/  R2UR UR14, R2.reuse ;  /* 0x00000000020e72ca */ /* 0x040fe400000e0000 */
[----:B------:R-:W-:Y:S01]  /*16b0*/  R2UR UR15, R3 ;  /* 0x00000000030f72ca */ /* 0x000fe200000e0000 */
[----:B------:R0:W-:Y:S01]  /*16c0*/  ST.E desc[UR8][R6.64+0x8], RZ ;  /* 0x000008ff06007985 */ /* 0x0001e2000c101908 */
[----:B------:R-:W-:-:S02]  /*16d0*/  R2UR UR16, R2 ;  /* 0x00000000021072ca */ /* 0x000fc400000e0000 */
[C---:B------:R-:W-:Y:S01]  /*16e0*/  R2UR UR17, R3.reuse ;  /* 0x00000000031172ca */ /* 0x040fe200000e0000 */
[----:B------:R0:W-:Y:S01]  /*16f0*/  ST.E desc[UR10][R6.64+0xc], RZ ;  /* 0x00000cff06007985 */ /* 0x0001e2000c10190a */
[----:B------:R-:W-:Y:S02]  /*1700*/  R2UR UR18, R2 ;  /* 0x00000000021272ca */ /* 0x000fe400000e0000 */
[----:B------:R-:W-:Y:S01]  /*1710*/  R2UR UR19, R3 ;  /* 0x00000000031372ca */ /* 0x000fe200000e0000 */
[----:B------:R0:W-:Y:S01]  /*1720*/  ST.E desc[UR12][R6.64+0x10], RZ ;  /* 0x000010ff06007985 */ /* 0x0001e2000c10190c */
[----:B------:R-:W-:-:S03]  /*1730*/  ISETP.NE.AND P0, PT, R0, R11, PT ;  /* 0x0000000b0000720c */ /* 0x000fc60003f05270 */
[----:B------:R0:W-:Y:S04]  /*1740*/  ST.E desc[UR14][R6.64+0x14], RZ ;  /* 0x000014ff06007985 */ /* 0x0001e8000c10190e */
[----:B------:R0:W-:Y:S04]  /*1750*/  ST.E desc[UR16][R6.64+0x18], RZ ;  /* 0x000018ff06007985 */ /* 0x0001e8000c101910 */
[----:B------:R0:W-:Y:S02]  /*1760*/  ST.E desc[UR18][R6.64+0x1c], RZ ;  /* 0x00001cff06007985 */ /* 0x0001e4000c101912 */
[----:B------:R-:W-:Y:S05]  /*1770*/  @P0 BRA `(.L_x_12) ;  /* 0xfffffffc00900947 */ /* 0x000fea000383ffff */
[----:B------:R-:W-:Y:S05]  /*1780*/  BSYNC.RECONVERGENT B0 ;  /* 0x0000000000007941 */ /* 0x000fea0003800200 */
.L_x_11:
[----:B------:R-:W-:Y:S01]  /*1790*/  IMAD.MOV.U32 R0, RZ, RZ, RZ ;  /* 0x000000ffff007224 */ /* 0x000fe200078e00ff */
[----:B------:R-:W-:Y:S06]  /*17a0*/  @!P1 BRA `(.L_x_1) ;  /* 0x0000000000889947 */ /* 0x000fec0003800000 */
[----:B------:R-:W-:Y:S02]  /*17b0*/  ISETP.GE.U32.AND P0, PT, R8, 0x4, PT ;  /* 0x000000040800780c */ /* 0x000fe40003f06070 */
[----:B------:R-:W-:-:S04]  /*17c0*/  LOP3.LUT R8, R13, 0x3, RZ, 0xc0, !PT ;  /* 0x000000030d087812 */ /* 0x000fc800078ec0ff */
[----:B------:R-:W-:-:S07]  /*17d0*/  ISETP.NE.AND P1, PT, R8, RZ, PT ;  /* 0x000000ff0800720c */ /* 0x000fce0003f25270 */
[C---:B-1----:R-:W-:Y:S01]  /*17e0*/  @P0 R2UR UR4, R2.reuse ;  /* 0x00000000020402ca */ /* 0x042fe200000e0000 */
[----:B0-----:R-:W-:Y:S01]  /*17f0*/  @P0 IMAD.WIDE.U32 R6, R11, 0x4, R4 ;  /* 0x000000040b060825 */ /* 0x001fe200078e0004 */
[----:B------:R-:W-:Y:S02]  /*1800*/  @P0 R2UR UR5, R3 ;  /* 0x00000000030502ca */ /* 0x000fe400000e0000 */
[C---:B------:R-:W-:Y:S01]  /*1810*/  @P0 R2UR UR6, R2.reuse ;  /* 0x00000000020602ca */ /* 0x040fe200000e0000 */
[----:B------:R-:W-:Y:S01]  /*1820*/  @P0 VIADD R11, R11, 0x4 ;  /* 0x000000040b0b0836 */ /* 0x000fe20000000000 */
[C---:B------:R-:W-:Y:S02]  /*1830*/  @P0 R2UR UR7, R3.reuse ;  /* 0x00000000030702ca */ /* 0x040fe400000e0000 */
[----:B------:R-:W-:Y:S02]  /*1840*/  @P0 R2UR UR8, R2 ;  /* 0x00000000020802ca */ /* 0x000fe400000e0000 */
[----:B------:R-:W-:-:S02]  /*1850*/  @P0 R2UR UR9, R3 ;  /* 0x00000000030902ca */ /* 0x000fc400000e0000 */
[----:B------:R-:W-:Y:S02]  /*1860*/  @P0 R2UR UR10, R2 ;  /* 0x00000000020a02ca */ /* 0x000fe400000e0000 */
[----:B------:R-:W-:Y:S01]  /*1870*/  @P0 R2UR UR11, R3 ;  /* 0x00000000030b02ca */ /* 0x000fe200000e0000 */
[----:B------:R2:W-:Y:S04]  /*1880*/  @P0 ST.E desc[UR4][R6.64], RZ ;  /* 0x000000ff06000985 */ /* 0x0005e8000c101904 */
[----:B------:R2:W-:Y:S04]  /*1890*/  @P0 ST.E desc[UR6][R6.64+0x4], RZ ;  /* 0x000004ff06000985 */ /* 0x0005e8000c101906 */
[----:B------:R2:W-:Y:S04]  /*18a0*/  @P0 ST.E desc[UR8][R6.64+0x8], RZ ;  /* 0x000008ff06000985 */ /* 0x0005e8000c101908 */
[----:B------:R2:W-:Y:S01]  /*18b0*/  @P0 ST.E desc[UR10][R6.64+0xc], RZ ;  /* 0x00000cff06000985 */ /* 0x0005e2000c10190a */
[----:B------:R-:W-:Y:S05]  /*18c0*/  @!P1 BRA `(.L_x_1) ;  /* 0x0000000000409947 */ /* 0x000fea0003800000 */
[----:B--2---:R-:W-:Y:S02]  /*18d0*/  LOP3.LUT R6, R13, 0x1, RZ, 0xc0, !PT ;  /* 0x000000010d067812 */ /* 0x004fe400078ec0ff */
[----:B------:R-:W-:Y:S02]  /*18e0*/  ISETP.NE.AND P0, PT, R8, 0x1, PT ;  /* 0x000000010800780c */ /* 0x000fe40003f05270 */
[----:B------:R-:W-:-:S11]  /*18f0*/  ISETP.NE.U32.AND P1, PT, R6, 0x1, PT ;  /* 0x000000010600780c */ /* 0x000fd60003f25070 */
[C---:B------:R-:W-:Y:S01]  /*1900*/  @P0 R2UR UR4, R2.reuse ;  /* 0x00000000020402ca */ /* 0x040fe200000e0000 */
[--C-:B------:R-:W-:Y:S01]  /*1910*/  @P0 IMAD.WIDE.U32 R8, R11, 0x4, R4.reuse ;  /* 0x000000040b080825 */ /* 0x100fe200078e0004 */
[----:B------:R-:W-:Y:S02]  /*1920*/  @P0 R2UR UR5, R3 ;  /* 0x00000000030502ca */ /* 0x000fe400000e0000 */
[C---:B------:R-:W-:Y:S01]  /*1930*/  @P0 R2UR UR6, R2.reuse ;  /* 0x00000000020602ca */ /* 0x040fe200000e0000 */
[----:B------:R-:W-:Y:S01]  /*1940*/  @P0 VIADD R11, R11, 0x2 ;  /* 0x000000020b0b0836 */ /* 0x000fe20000000000 */
[----:B------:R-:W-:Y:S01]  /*1950*/  @P0 R2UR UR7, R3 ;  /* 0x00000000030702ca */ /* 0x000fe200000e0000 */
[----:B------:R-:W-:Y:S01]  /*1960*/  @!P1 IMAD.MOV.U32 R0, RZ, RZ, RZ ;  /* 0x000000ffff009224 */ /* 0x000fe200078e00ff */
[----:B------:R-:W-:Y:S01]  /*1970*/  @!P1 R2UR UR8, R2 ;  /* 0x00000000020892ca */ /* 0x000fe200000e0000 */
[----:B------:R-:W-:Y:S01]  /*1980*/  @!P1 IMAD.WIDE.U32 R6, R11, 0x4, R4 ;  /* 0x000000040b069825 */ /* 0x000fe200078e0004 */
[----:B------:R-:W-:-:S05]  /*1990*/  @!P1 R2UR UR9, R3 ;  /* 0x00000000030992ca */ /* 0x000fca00000e0000 */
[----:B------:R3:W-:Y:S04]  /*19a0*/  @P0 ST.E desc[UR4][R8.64], RZ ;  /* 0x000000ff08000985 */ /* 0x0007e8000c101904 */
[----:B------:R3:W-:Y:S04]  /*19b0*/  @P0 ST.E desc[UR6][R8.64+0x4], RZ ;  /* 0x000004ff08000985 */ /* 0x0007e8000c101906 */
[----:B------:R3:W-:Y:S02]  /*19c0*/  @!P1 ST.E desc[UR8][R6.64], RZ ;  /* 0x000000ff06009985 */ /* 0x0007e4000c101908 */
.L_x_1:
[----:B------:R-:W4:Y:S01]  /*19d0*/  LDC R11, c[0x0][0x3a4] ;  /* 0x0000e900ff0b7b82 */ /* 0x000f220000000800 */
[----:B------:R-:W-:Y:S01]  /*19e0*/  IABS R12, R0 ;  /* 0x00000000000c7213 */ /* 0x000fe20000000000 */
[----:B------:R-:W-:Y:S01]  /*19f0*/  BSSY.RECONVERGENT B0, `(.L_x_13) ;  /* 0x0000157000007945 */ /* 0x000fe20003800200 */
[----:B-1----:R-:W-:Y:S02]  /*1a00*/  R2UR UR4, R2 ;  /* 0x00000000020472ca */ /* 0x002fe400000e0000 */
[----:B------:R-:W-:Y:S02]  /*1a10*/  R2UR UR5, R3 ;  /* 0x00000000030572ca */ /* 0x000fe400000e0000 */
[-C--:B----4-:R-:W-:Y:S02]  /*1a20*/  IABS R10, R11.reuse ;  /* 0x0000000b000a7213 */ /* 0x090fe40000000000 */
[----:B------:R-:W-:Y:S02]  /*1a30*/  LOP3.LUT R0, R0, R11, RZ, 0x3c, !PT ;  /* 0x0000000b00007212 */ /* 0x000fe400078e3cff */
[----:B---3--:R-:W1:Y:S02]  /*1a40*/  I2F.RP R8, R10 ;  /* 0x0000000a00087306 */ /* 0x008e640000209400 */
[----:B------:R-:W-:Y:S01]  /*1a50*/  ISETP.GE.AND P1, PT, R0, RZ, PT ;  /* 0x000000ff0000720c */ /* 0x000fe20003f26270 */
[----:B------:R-:W-:-:S05]  /*1a60*/  IMAD.MOV.U32 R0, RZ, RZ, RZ ;  /* 0x000000ffff007224 */ /* 0x000fca00078e00ff */
[----:B-1----:R-:W0:Y:S02]  /*1a70*/  MUFU.RCP R8, R8 ;  /* 0x0000000800087308 */ /* 0x002e240000001000 */
[----:B0-2---:R-:W-:-:S06]  /*1a80*/  VIADD R6, R8, 0xffffffe ;  /* 0x0ffffffe08067836 */ /* 0x005fcc0000000000 */
[----:B------:R0:W1:Y:S02]  /*1a90*/  F2I.FTZ.U32.TRUNC.NTZ R7, R6 ;  /* 0x0000000600077305 */ /* 0x000064000021f000 */
[----:B0-----:R-:W-:Y:S02]  /*1aa0*/  IMAD.MOV.U32 R6, RZ, RZ, RZ ;  /* 0x000000ffff067224 */ /* 0x001fe400078e00ff */
[----:B-1----:R-:W-:-:S04]  /*1ab0*/  IMAD.MOV R9, RZ, RZ, -R7 ;  /* 0x000000ffff097224 */ /* 0x002fc800078e0a07 */
[----:B------:R-:W-:-:S04]  /*1ac0*/  IMAD R9, R9, R10, RZ ;  /* 0x0000000a09097224 */ /* 0x000fc800078e02ff */
[----:B------:R-:W-:-:S04]  /*1ad0*/  IMAD.HI.U32 R7, R7, R9, R6 ;  /* 0x0000000907077227 */ /* 0x000fc800078e0006 */
[----:B------:R-:W-:-:S04]  /*1ae0*/  IMAD.MOV.U32 R9, RZ, RZ, R12 ;  /* 0x000000ffff097224 */ /* 0x000fc800078e000c */
[----:B------:R-:W-:-:S04]  /*1af0*/  IMAD.HI.U32 R6, R7, R9, RZ ;  /* 0x0000000907067227 */ /* 0x000fc800078e00ff */
[----:B------:R-:W-:-:S04]  /*1b00*/  IMAD.MOV R7, RZ, RZ, -R6 ;  /* 0x000000ffff077224 */ /* 0x000fc800078e0a06 */
[C---:B------:R-:W-:Y:S02]  /*1b10*/  IMAD R7, R10.reuse, R7, R9 ;  /* 0x000000070a077224 */ /* 0x040fe400078e0209 */
[----:B------:R-:W0:Y:S03]  /*1b20*/  LDC.64 R8, c[0x0][0x390] ;  /* 0x0000e400ff087b82 */ /* 0x000e260000000a00 */
[----:B------:R-:W-:-:S13]  /*1b30*/  ISETP.GT.U32.AND P2, PT, R10, R7, PT ;  /* 0x000000070a00720c */ /* 0x000fda0003f44070 */
[----:B------:R-:W-:Y:S02]  /*1b40*/  @!P2 IMAD.IADD R7, R7, 0x1, -R10 ;  /* 0x000000010707a824 */ /* 0x000fe400078e0a0a */
[----:B------:R-:W-:Y:S01]  /*1b50*/  @!P2 VIADD R6, R6, 0x1 ;  /* 0x000000010606a836 */ /* 0x000fe20000000000 */
[----:B------:R-:W-:Y:S02]  /*1b60*/  ISETP.NE.AND P2, PT, R11, RZ, PT ;  /* 0x000000ff0b00720c */ /* 0x000fe40003f45270 */
[----:B------:R-:W-:Y:S01]  /*1b70*/  ISETP.GE.U32.AND P0, PT, R7, R10, PT ;  /* 0x0000000a0700720c */ /* 0x000fe20003f06070 */
[----:B0-----:R0:W-:-:S12]  /*1b80*/  STG.E desc[UR4][R8.64], RZ ;  /* 0x000000ff08007986 */ /* 0x0011d8000c101904 */
[----:B------:R-:W-:Y:S01]  /*1b90*/  @P0 VIADD R6, R6, 0x1 ;  /* 0x0000000106060836 */ /* 0x000fe20000000000 */
[----:B------:R-:W-:-:S03]  /*1ba0*/  ISETP.GE.AND P0, PT, R13, 0x1, PT ;  /* 0x000000010d00780c */ /* 0x000fc60003f06270 */
[----:B------:R-:W-:Y:S01]  /*1bb0*/  @!P1 IMAD.MOV R6, RZ, RZ, -R6 ;  /* 0x000000ffff069224 */ /* 0x000fe200078e0a06 */
[----:B------:R-:W-:-:S09]  /*1bc0*/  @!P2 LOP3.LUT R6, RZ, R11, RZ, 0x33, !PT ;  /* 0x0000000bff06a212 */ /* 0x000fd200078e33ff */
[----:B0-----:R-:W-:Y:S05]  /*1bd0*/  @!P0 BRA `(.L_x_14) ;  /* 0x0000001000e08947 */ /* 0x001fea0003800000 */
[C---:B------:R-:W-:Y:S01]  /*1be0*/  VIADD R0, R13.reuse, 0xffffffff ;  /* 0xffffffff0d007836 */ /* 0x040fe20000000000 */
[----:B------:R-:W-:Y:S01]  /*1bf0*/  LOP3.LUT R20, R13, 0x7, RZ, 0xc0, !PT ;  /* 0x000000070d147812 */ /* 0x000fe200078ec0ff */
[----:B------:R-:W-:Y:S01]  /*1c00*/  BSSY.RECONVERGENT B1, `(.L_x_15) ;  /* 0x00000a0000017945 */ /* 0x000fe20003800200 */
[----:B------:R-:W-:Y:S02]  /*1c10*/  IMAD.MOV.U32 R7, RZ, RZ, RZ ;  /* 0x000000ffff077224 */ /* 0x000fe400078e00ff */
[----:B------:R-:W-:Y:S01]  /*1c20*/  ISETP.GE.U32.AND P1, PT, R0, 0x7, PT ;  /* 0x000000070000780c */ /* 0x000fe20003f26070 */
[----:B------:R-:W-:Y:S01]  /*1c30*/  IMAD.MOV.U32 R0, RZ, RZ, RZ ;  /* 0x000000ffff007224 */ /* 0x000fe200078e00ff */
[----:B------:R-:W-:Y:S01]  /*1c40*/  ISETP.NE.AND P0, PT, R20, RZ, PT ;  /* 0x000000ff1400720c */ /* 0x000fe20003f05270 */
[----:B------:R-:W-:-:S10]  /*1c50*/  IMAD.MOV.U32 R11, RZ, RZ, RZ ;  /* 0x000000ffff0b7224 */ /* 0x000fd400078e00ff */
[----:B------:R-:W-:Y:S05]  /*1c60*/  @!P1 BRA `(.L_x_16) ;  /* 0x0000000800649947 */ /* 0x000fea0003800000 */
[----:B------:R-:W-:Y:S02]  /*1c70*/  LOP3.LUT R7, R13, 0x7ffffff8, RZ, 0xc0, !PT ;  /* 0x7ffffff80d077812 */ /* 0x000fe400078ec0ff */
[----:B------:R-:W-:Y:S01]  /*1c80*/  CS2R R10, SRZ ;  /* 0x00000000000a7805 */ /* 0x000fe2000001ff00 */
[----:B------:R-:W-:-:S07]  /*1c90*/  IMAD.MOV.U32 R0, RZ, RZ, RZ ;  /* 0x000000ffff007224 */ /* 0x000fce00078e00ff */
.L_x_17:
[----:B------:R-:W-:Y:S01]  /*1ca0*/  R2UR UR4, R2 ;  /* 0x00000000020472ca */ /* 0x000fe200000e0000 */
[----:B------:R-:W-:Y:S01]  /*1cb0*/  IMAD.WIDE.U32 R8, R10, 0x4, R4 ;  /* 0x000000040a087825 */ /* 0x000fe200078e0004 */
[C---:B------:R-:W-:Y:S01]  /*1cc0*/  R2UR UR5, R3.reuse ;  /* 0x00000000030572ca */ /* 0x040fe200000e0000 */
[----:B---3--:R-:W0:Y:S01]  /*1cd0*/  LDC.64 R14, c[0x0][0x390] ;  /* 0x0000e400ff0e7b82 */ /* 0x008e220000000a00 */
[----:B------:R-:W-:Y:S02]  /*1ce0*/  R2UR UR8, R2 ;  /* 0x00000000020872ca */ /* 0x000fe400000e0000 */
[----:B------:R-:W-:-:S05]  /*1cf0*/  R2UR UR9, R3 ;  /* 0x00000000030972ca */ /* 0x000fca00000e0000 */
[----:B------:R-:W1:Y:S04]  /*1d00*/  LDC.64 R18, c[0x0][0x390] ;  /* 0x0000e400ff127b82 */ /* 0x000e680000000a00 */
[----:B------:R-:W2:Y:S02]  /*1d10*/  LD.E R12, desc[UR4][R8.64] ;  /* 0x00000004080c7980 */ /* 0x000ea4000c101900 */
[----:B--2---:R-:W-:Y:S02]  /*1d20*/  IMAD.IADD R11, R12, 0x1, R11 ;  /* 0x000000010c0b7824 */ /* 0x004fe400078e020b */
[----:B------:R-:W2:Y:S03]  /*1d30*/  LDC.64 R12, c[0x0][0x398] ;  /* 0x0000e600ff0c7b82 */ /* 0x000ea60000000a00 */
[----:B------:R-:W-:-:S13]  /*1d40*/  ISETP.GT.AND P1, PT, R11, R6, PT ;  /* 0x000000060b00720c */ /* 0x000fda0003f24270 */
[----:B------:R-:W-:Y:S01]  /*1d50*/  @P1 R2UR UR4, R2 ;  /* 0x00000000020412ca */ /* 0x000fe200000e0000 */
[----:B------:R-:W-:Y:S01]  /*1d60*/  @P1 VIADD R21, R10, 0x1 ;  /* 0x000000010a151836 */ /* 0x000fe20000000000 */
[C---:B------:R-:W-:Y:S01]  /*1d70*/  @P1 R2UR UR5, R3.reuse ;  /* 0x00000000030512ca */ /* 0x040fe200000e0000 */
[----:B0-----:R-:W-:Y:S01]  /*1d80*/  @P1 IMAD.WIDE R14, R0, 0x4, R14 ;  /* 0x00000004000e1825 */ /* 0x001fe200078e020e */
[----:B------:R-:W-:Y:S02]  /*1d90*/  @P1 R2UR UR6, R2 ;  /* 0x00000000020612ca */ /* 0x000fe400000e0000 */
[----:B------:R-:W-:Y:S01]  /*1da0*/  @P1 R2UR UR7, R3 ;  /* 0x00000000030712ca */ /* 0x000fe200000e0000 */
[----:B--2---:R-:W-:-:S08]  /*1db0*/  @P1 IMAD.WIDE R12, R0, 0x4, R12 ;  /* 0x00000004000c1825 */ /* 0x004fd000078e020c */
[----:B------:R-:W-:Y:S04]  /*1dc0*/  @P1 STG.E desc[UR4][R12.64], R10 ;  /* 0x0000000a0c001986 */ /* 0x000fe8000c101904 */
[----:B------:R0:W-:Y:S04]  /*1dd0*/  @P1 STG.E desc[UR6][R14.64+0x4], R21 ;  /* 0x000004150e001986 */ /* 0x0001e8000c101906 */
[----:B------:R-:W2:Y:S01]  /*1de0*/  LD.E R16, desc[UR8][R8.64+0x4] ;  /* 0x0000040808107980 */ /* 0x000ea2000c101900 */
[----:B------:R-:W-:Y:S01]  /*1df0*/  @P1 IMAD.MOV.U32 R11, RZ, RZ, RZ ;  /* 0x000000ffff0b1224 */ /* 0x000fe200078e00ff */
[----:B0-----:R-:W0:Y:S03]  /*1e00*/  LDC.64 R14, c[0x0][0x390] ;  /* 0x0000e400ff0e7b82 */ /* 0x001e260000000a00 */
[----:B--2---:R-:W-:-:S05]  /*1e10*/  IMAD.IADD R23, R16, 0x1, R11 ;  /* 0x0000000110177824 */ /* 0x004fca00078e020b */
[----:B------:R-:W2:Y:S01]  /*1e20*/  LDC.64 R16, c[0x0][0x398] ;  /* 0x0000e600ff107b82 */ /* 0x000ea20000000a00 */
[----:B------:R-:W-:Y:S01]  /*1e30*/  @P1 VIADD R11, R0, 0x1 ;  /* 0x00000001000b1836 */ /* 0x000fe20000000000 */
[----:B------:R-:W-:-:S03]  /*1e40*/  ISETP.GT.AND P2, PT, R23, R6, PT ;  /* 0x000000061700720c */ /* 0x000fc60003f44270 */
[----:B------:R-:W-:-:S10]  /*1e50*/  @P1 IMAD.MOV.U32 R0, RZ, RZ, R11 ;  /* 0x000000ffff001224 */ /* 0x000fd400078e000b */
[----:B------:R-:W-:Y:S01]  /*1e60*/  @P2 R2UR UR4, R2 ;  /* 0x00000000020422ca */ /* 0x000fe200000e0000 */
[C---:B------:R-:W-:Y:S01]  /*1e70*/  @P2 VIADD R21, R10.reuse, 0x1 ;  /* 0x000000010a152836 */ /* 0x040fe20000000000 */
[C---:B------:R-:W-:Y:S01]  /*1e80*/  @P2 R2UR UR5, R3.reuse ;  /* 0x00000000030522ca */ /* 0x040fe200000e0000 */
[----:B------:R-:W-:Y:S01]  /*1e90*/  @P2 VIADD R11, R10, 0x2 ;  /* 0x000000020a0b2836 */ /* 0x000fe20000000000 */
[----:B------:R-:W-:Y:S01]  /*1ea0*/  @P2 R2UR UR6, R2 ;  /* 0x00000000020622ca */ /* 0x000fe200000e0000 */
[----:B-1----:R-:W-:Y:S01]  /*1eb0*/  @P2 IMAD.WIDE R18, R0, 0x4, R18 ;  /* 0x0000000400122825 */ /* 0x002fe200078e0212 */
[----:B------:R-:W-:-:S03]  /*1ec0*/  @P2 R2UR UR7, R3 ;  /* 0x00000000030722ca */ /* 0x000fc600000e0000 */
[----:B--2---:R-:W-:-:S06]  /*1ed0*/  @P2 IMAD.WIDE R16, R0, 0x4, R16 ;  /* 0x0000000400102825 */ /* 0x004fcc00078e0210 */
[----:B------:R-:W-:Y:S04]  /*1ee0*/  @P2 STG.E desc[UR4][R16.64], R21 ;  /* 0x0000001510002986 */ /* 0x000fe8000c101904 */
[----:B------:R1:W-:Y:S04]  /*1ef0*/  @P2 STG.E desc[UR6][R18.64+0x4], R11 ;  /* 0x0000040b12002986 */ /* 0x0003e8000c101906 */
[----:B------:R-:W2:Y:S01]  /*1f00*/  LD.E R12, desc[UR8][R8.64+0x8] ;  /* 0x00000808080c7980 */ /* 0x000ea2000c101900 */
[----:B------:R-:W-:Y:S02]  /*1f10*/  @P2 IMAD.MOV.U32 R23, RZ, RZ, RZ ;  /* 0x000000ffff172224 */ /* 0x000fe400078e00ff */
[----:B------:R-:W-:-:S04]  /*1f20*/  @P2 VIADD R22, R0, 0x1 ;  /* 0x0000000100162836 */ /* 0x000fc80000000000 */
[----:B------:R-:W-:Y:S01]  /*1f30*/  @P2 IMAD.MOV.U32 R0, RZ, RZ, R22 ;  /* 0x000000ffff002224 */ /* 0x000fe200078e0016 */
[----:B-1----:R-:W1:Y:S01]  /*1f40*/  LDC.64 R18, c[0x0][0x390] ;  /* 0x0000e400ff127b82 */ /* 0x002e620000000a00 */
[----:B--2---:R-:W-:-:S07]  /*1f50*/  IMAD.IADD R23, R12, 0x1, R23 ;  /* 0x000000010c177824 */ /* 0x004fce00078e0217 */
[----:B------:R-:W2:Y:S01]  /*1f60*/  LDC.64 R12, c[0x0][0x398] ;  /* 0x0000e600ff0c7b82 */ /* 0x000ea20000000a00 */
[----:B------:R-:W-:-:S13]  /*1f70*/  ISETP.GT.AND P1, PT, R23, R6, PT ;  /* 0x000000061700720c */ /* 0x000fda0003f24270 */
[----:B------:R-:W-:Y:S01]  /*1f80*/  @P1 R2UR UR4, R2 ;  /* 0x00000000020412ca */ /* 0x000fe200000e0000 */
[C---:B------:R-:W-:Y:S01]  /*1f90*/  @P1 VIADD R21, R10.reuse, 0x2 ;  /* 0x000000020a151836 */ /* 0x040fe20000000000 */
[C---:B------:R-:W-:Y:S01]  /*1fa0*/  @P1 R2UR UR5, R3.reuse ;  /* 0x00000000030512ca */ /* 0x040fe200000e0000 */
[----:B------:R-:W-:Y:S01]  /*1fb0*/  @P1 VIADD R11, R10, 0x3 ;  /* 0x000000030a0b1836 */ /* 0x000fe20000000000 */
[----:B------:R-:W-:Y:S01]  /*1fc0*/  @P1 R2UR UR6, R2 ;  /* 0x00000000020612ca */ /* 0x000fe200000e0000 */
[----:B0-----:R-:W-:Y:S01]  /*1fd0*/  @P1 IMAD.WIDE R14, R0, 0x4, R14 ;  /* 0x00000004000e1825 */ /* 0x001fe200078e020e */
        /* <DEDUP_REMOVED lines=8> */
[----:B0-----:R-:W0:Y:S01]  /*2060*/  LDC.64 R14, c[0x0][0x390] ;  /* 0x0000e400ff0e7b82 */ /* 0x001e220000000a00 */
        /* <DEDUP_REMOVED lines=47> */
[----:B------:R1:W-:Y:S04]  /*2360*/  @P2 STG.E desc[UR4][R16.64], R21 ;  /* 0x0000001510002986 */ /* 0x0003e8000c101904 */
[----:B------:R2:W-:Y:S04]  /*2370*/  @P2 STG.E desc[UR6][R18.64+0x4], R11 ;  /* 0x0000040b12002986 */ /* 0x0005e8000c101906 */
[----:B------:R-:W3:Y:S01]  /*2380*/  LD.E R12, desc[UR8][R8.64+0x18] ;  /* 0x00001808080c7980 */ /* 0x000ee2000c101900 */
[----:B------:R-:W-:Y:S02]  /*2390*/  @P2 IMAD.MOV.U32 R23, RZ, RZ, RZ ;  /* 0x000000ffff172224 */ /* 0x000fe400078e00ff */
[----:B------:R-:W-:Y:S01]  /*23a0*/  @P2 VIADD R22, R0, 0x1 ;  /* 0x0000000100162836 */ /* 0x000fe20000000000 */
[----:B-1----:R-:W1:Y:S03]  /*23b0*/  LDC.64 R16, c[0x0][0x398] ;  /* 0x0000e600ff107b82 */ /* 0x002e660000000a00 */
[----:B------:R-:W-:-:S05]  /*23c0*/  @P2 IMAD.MOV.U32 R0, RZ, RZ, R22 ;  /* 0x000000ffff002224 */ /* 0x000fca00078e0016 */
[----:B--2---:R-:W2:Y:S01]  /*23d0*/  LDC.64 R18, c[0x0][0x390] ;  /* 0x0000e400ff127b82 */ /* 0x004ea20000000a00 */
[----:B---3--:R-:W-:-:S07]  /*23e0*/  IMAD.IADD R23, R12, 0x1, R23 ;  /* 0x000000010c177824 */ /* 0x008fce00078e0217 */
[----:B------:R-:W3:Y:S01]  /*23f0*/  LDC.64 R12, c[0x0][0x398] ;  /* 0x0000e600ff0c7b82 */ /* 0x000ee20000000a00 */
        /* <DEDUP_REMOVED lines=8> */
[----:B---3--:R-:W-:-:S06]  /*2480*/  @P1 IMAD.WIDE R12, R0, 0x4, R12 ;  /* 0x00000004000c1825 */ /* 0x008fcc00078e020c */
[----:B------:R0:W-:Y:S04]  /*2490*/  @P1 STG.E desc[UR4][R12.64], R25 ;  /* 0x000000190c001986 */ /* 0x0001e8000c101904 */
[----:B------:R3:W-:Y:S04]  /*24a0*/  @P1 STG.E desc[UR6][R14.64+0x4], R21 ;  /* 0x000004150e001986 */ /* 0x0007e8000c101906 */
[----:B------:R-:W4:Y:S01]  /*24b0*/  LD.E R8, desc[UR8][R8.64+0x1c] ;  /* 0x00001c0808087980 */ /* 0x000f22000c101900 */
[----:B------:R-:W-:Y:S02]  /*24c0*/  @P1 IMAD.MOV.U32 R23, RZ, RZ, RZ ;  /* 0x000000ffff171224 */ /* 0x000fe400078e00ff */
[----:B------:R-:W-:-:S04]  /*24d0*/  @P1 VIADD R22, R0, 0x1 ;  /* 0x0000000100161836 */ /* 0x000fc80000000000 */
[----:B------:R-:W-:Y:S02]  /*24e0*/  @P1 IMAD.MOV.U32 R0, RZ, RZ, R22 ;  /* 0x000000ffff001224 */ /* 0x000fe400078e0016 */
[----:B----4-:R-:W-:-:S05]  /*24f0*/  IMAD.IADD R11, R8, 0x1, R23 ;  /* 0x00000001080b7824 */ /* 0x010fca00078e0217 */
[----:B------:R-:W-:-:S13]  /*2500*/  ISETP.GT.AND P2, PT, R11, R6, PT ;  /* 0x000000060b00720c */ /* 0x000fda0003f44270 */
[----:B0-----:R-:W-:Y:S01]  /*2510*/  @P2 VIADD R13, R10, 0x7 ;  /* 0x000000070a0d2836 */ /* 0x001fe20000000000 */
[----:B------:R-:W-:Y:S01]  /*2520*/  @P2 R2UR UR4, R2 ;  /* 0x00000000020422ca */ /* 0x000fe200000e0000 */
[----:B------:R-:W-:Y:S01]  /*2530*/  VIADD R10, R10, 0x8 ;  /* 0x000000080a0a7836 */ /* 0x000fe20000000000 */
[C---:B------:R-:W-:Y:S01]  /*2540*/  @P2 R2UR UR5, R3.reuse ;  /* 0x00000000030522ca */ /* 0x040fe200000e0000 */
[----:B-1----:R-:W-:Y:S01]  /*2550*/  @P2 IMAD.WIDE R16, R0, 0x4, R16 ;  /* 0x0000000400102825 */ /* 0x002fe200078e0210 */
[----:B------:R-:W-:Y:S02]  /*2560*/  @P2 R2UR UR6, R2 ;  /* 0x00000000020622ca */ /* 0x000fe400000e0000 */
[----:B------:R-:W-:Y:S01]  /*2570*/  @P2 R2UR UR7, R3 ;  /* 0x00000000030722ca */ /* 0x000fe200000e0000 */
[----:B--2---:R-:W-:Y:S01]  /*2580*/  @P2 IMAD.WIDE R18, R0, 0x4, R18 ;  /* 0x0000000400122825 */ /* 0x004fe200078e0212 */
[----:B------:R-:W-:-:S03]  /*2590*/  ISETP.NE.AND P1, PT, R10, R7, PT ;  /* 0x000000070a00720c */ /* 0x000fc60003f25270 */
[----:B------:R-:W-:Y:S02]  /*25a0*/  @P2 VIADD R8, R0, 0x1 ;  /* 0x0000000100082836 */ /* 0x000fe40000000000 */
[----:B------:R-:W-:Y:S02]  /*25b0*/  @P2 IMAD.MOV.U32 R11, RZ, RZ, RZ ;  /* 0x000000ffff0b2224 */ /* 0x000fe400078e00ff */
[----:B------:R3:W-:Y:S01]  /*25c0*/  @P2 STG.E desc[UR4][R16.64], R13 ;  /* 0x0000000d10002986 */ /* 0x0007e2000c101904 */
[----:B------:R-:W-:-:S03]  /*25d0*/  @P2 IMAD.MOV.U32 R0, RZ, RZ, R8 ;  /* 0x000000ffff002224 */ /* 0x000fc600078e0008 */
[----:B------:R3:W-:Y:S02]  /*25e0*/  @P2 STG.E desc[UR6][R18.64+0x4], R10 ;  /* 0x0000040a12002986 */ /* 0x0007e4000c101906 */
[----:B------:R-:W-:Y:S05]  /*25f0*/  @P1 BRA `(.L_x_17) ;  /* 0xfffffff400a81947 */ /* 0x000fea000383ffff */
.L_x_16:
[----:B------:R-:W-:Y:S05]  /*2600*/  BSYNC.RECONVERGENT B1 ;  /* 0x0000000000017941 */ /* 0x000fea0003800200 */
.L_x_15:
[----:B------:R-:W-:Y:S05]  /*2610*/  @!P0 BRA `(.L_x_14) ;  /* 0x0000000800508947 */ /* 0x000fea0003800000 */
[----:B------:R-:W0:Y:S01]  /*2620*/  LDC R8, c[0x0][0x3a0] ;  /* 0x0000e800ff087b82 */ /* 0x000e220000000800 */
[----:B------:R-:W-:Y:S01]  /*2630*/  ISETP.GE.U32.AND P1, PT, R20, 0x4, PT ;  /* 0x000000041400780c */ /* 0x000fe20003f26070 */
[----:B------:R-:W-:Y:S01]  /*2640*/  BSSY.RECONVERGENT B1, `(.L_x_18) ;  /* 0x0000050000017945 */ /* 0x000fe20003800200 */
[----:B0-----:R-:W-:-:S04]  /*2650*/  LOP3.LUT R9, R8, 0x3, RZ, 0xc0, !PT ;  /* 0x0000000308097812 */ /* 0x001fc800078ec0ff */
[----:B------:R-:W-:-:S07]  /*2660*/  ISETP.NE.AND P0, PT, R9, RZ, PT ;  /* 0x000000ff0900720c */ /* 0x000fce0003f05270 */
[----:B------:R-:W-:Y:S06]  /*2670*/  @!P1 BRA `(.L_x_19) ;  /* 0x0000000400309947 */ /* 0x000fec0003800000 */
[C---:B------:R-:W-:Y:S01]  /*2680*/  R2UR UR4, R2.reuse ;  /* 0x00000000020472ca */ /* 0x040fe200000e0000 */
[----:B---3--:R-:W-:Y:S01]  /*2690*/  IMAD.WIDE.U32 R12, R7, 0x4, R4 ;  /* 0x00000004070c7825 */ /* 0x008fe200078e0004 */
[C---:B------:R-:W-:Y:S01]  /*26a0*/  R2UR UR5, R3.reuse ;  /* 0x00000000030572ca */ /* 0x040fe200000e0000 */
[----:B------:R-:W0:Y:S01]  /*26b0*/  LDC.64 R14, c[0x0][0x390] ;  /* 0x0000e400ff0e7b82 */ /* 0x000e220000000a00 */
        /* <DEDUP_REMOVED lines=17> */
[----:B------:R-:W-:Y:S02]  /*27d0*/  @P2 IMAD.MOV.U32 R17, RZ, RZ, RZ ;  /* 0x000000ffff112224 */ /* 0x000fe400078e00ff */
[----:B------:R-:W-:-:S04]  /*27e0*/  @P2 VIADD R20, R0, 0x1 ;  /* 0x0000000100142836 */ /* 0x000fc80000000000 */
[----:B------:R-:W-:Y:S02]  /*27f0*/  @P2 IMAD.MOV.U32 R0, RZ, RZ, R20 ;  /* 0x000000ffff002224 */ /* 0x000fe400078e0014 */
[----:B0-----:R-:W0:Y:S01]  /*2800*/  LDC.64 R20, c[0x0][0x390] ;  /* 0x0000e400ff147b82 */ /* 0x001e220000000a00 */
[----:B--2---:R-:W-:-:S07]  /*2810*/  IMAD.IADD R23, R16, 0x1, R17 ;  /* 0x0000000110177824 */ /* 0x004fce00078e0211 */
[----:B------:R-:W2:Y:S01]  /*2820*/  LDC.64 R16, c[0x0][0x398] ;  /* 0x0000e600ff107b82 */ /* 0x000ea20000000a00 */
[----:B------:R-:W-:-:S13]  /*2830*/  ISETP.GT.AND P1, PT, R23, R6, PT ;  /* 0x000000061700720c */ /* 0x000fda0003f24270 */
[C---:B------:R-:W-:Y:S01]  /*2840*/  @P1 R2UR UR4, R2.reuse ;  /* 0x00000000020412ca */ /* 0x040fe200000e0000 */
[----:B------:R-:W-:Y:S01]  /*2850*/  @P1 VIADD R25, R7, 0x1 ;  /* 0x0000000107191836 */ /* 0x000fe20000000000 */
[----:B------:R-:W-:Y:S01]  /*2860*/  @P1 R2UR UR5, R3 ;  /* 0x00000000030512ca */ /* 0x000fe200000e0000 */
        /* <DEDUP_REMOVED lines=16> */
[C---:B------:R-:W-:Y:S01]  /*2970*/  @P2 R2UR UR4, R2.reuse ;  /* 0x00000000020422ca */ /* 0x040fe200000e0000 */
[----:B------:R-:W-:Y:S01]  /*2980*/  @P2 VIADD R27, R7, 0x2 ;  /* 0x00000002071b2836 */ /* 0x000fe20000000000 */
[----:B------:R-:W-:Y:S01]  /*2990*/  @P2 R2UR UR5, R3 ;  /* 0x00000000030522ca */ /* 0x000fe200000e0000 */
[----:B------:R-:W-:Y:S01]  /*29a0*/  @P2 VIADD R25, R7, 0x3 ;  /* 0x0000000307192836 */ /* 0x000fe20000000000 */
[----:B------:R-:W-:Y:S01]  /*29b0*/  @P2 R2UR UR6, R2 ;  /* 0x00000000020622ca */ /* 0x000fe200000e0000 */
[----:B0-----:R-:W-:Y:S01]  /*29c0*/  @P2 IMAD.WIDE R20, R0, 0x4, R20 ;  /* 0x0000000400142825 */ /* 0x001fe200078e0214 */
[----:B------:R-:W-:-:S03]  /*29d0*/  @P2 R2UR UR7, R3 ;  /* 0x00000000030722ca */ /* 0x000fc600000e0000 */
[----:B---3--:R-:W-:-:S06]  /*29e0*/  @P2 IMAD.WIDE R14, R0, 0x4, R10 ;  /* 0x00000004000e2825 */ /* 0x008fcc00078e020a */
[----:B------:R0:W-:Y:S04]  /*29f0*/  @P2 STG.E desc[UR4][R14.64], R27 ;  /* 0x0000001b0e002986 */ /* 0x0001e8000c101904 */
[----:B------:R4:W-:Y:S04]  /*2a00*/  @P2 STG.E desc[UR6][R20.64+0x4], R25 ;  /* 0x0000041914002986 */ /* 0x0009e8000c101906 */
[----:B------:R-:W3:Y:S01]  /*2a10*/  LD.E R12, desc[UR8][R12.64+0xc] ;  /* 0x00000c080c0c7980 */ /* 0x000ee2000c101900 */
[----:B------:R-:W-:Y:S02]  /*2a20*/  @P2 IMAD.MOV.U32 R23, RZ, RZ, RZ ;  /* 0x000000ffff172224 */ /* 0x000fe400078e00ff */
[----:B------:R-:W-:-:S04]  /*2a30*/  @P2 VIADD R10, R0, 0x1 ;  /* 0x00000001000a2836 */ /* 0x000fc80000000000 */
[----:B------:R-:W-:Y:S02]  /*2a40*/  @P2 IMAD.MOV.U32 R0, RZ, RZ, R10 ;  /* 0x000000ffff002224 */ /* 0x000fe400078e000a */
[----:B---3--:R-:W-:-:S05]  /*2a50*/  IMAD.IADD R11, R12, 0x1, R23 ;  /* 0x000000010c0b7824 */ /* 0x008fca00078e0217 */
[----:B------:R-:W-:-:S13]  /*2a60*/  ISETP.GT.AND P1, PT, R11, R6, PT ;  /* 0x000000060b00720c */ /* 0x000fda0003f24270 */
[----:B------:R-:W-:Y:S01]  /*2a70*/  @P1 R2UR UR4, R2 ;  /* 0x00000000020412ca */ /* 0x000fe200000e0000 */
[----:B0-----:R-:W-:Y:S01]  /*2a80*/  @P1 VIADD R15, R7, 0x3 ;  /* 0x00000003070f1836 */ /* 0x001fe20000000000 */
[C---:B------:R-:W-:Y:S01]  /*2a90*/  @P1 R2UR UR5, R3.reuse ;  /* 0x00000000030512ca */ /* 0x040fe200000e0000 */
[----:B-1----:R-:W-:Y:S01]  /*2aa0*/  @P1 IMAD.WIDE R16, R0, 0x4, R16 ;  /* 0x0000000400101825 */ /* 0x002fe200078e0210 */
[----:B------:R-:W-:Y:S02]  /*2ab0*/  @P1 R2UR UR6, R2 ;  /* 0x00000000020612ca */ /* 0x000fe400000e0000 */
[----:B------:R-:W-:Y:S01]  /*2ac0*/  @P1 R2UR UR7, R3 ;  /* 0x00000000030712ca */ /* 0x000fe200000e0000 */
[----:B--2---:R-:W-:-:S04]  /*2ad0*/  @P1 IMAD.WIDE R18, R0, 0x4, R18 ;  /* 0x0000000400121825 */ /* 0x004fc800078e0212 */
[----:B------:R-:W-:Y:S02]  /*2ae0*/  VIADD R7, R7, 0x4 ;  /* 0x0000000407077836 */ /* 0x000fe40000000000 */
[----:B------:R-:W-:Y:S02]  /*2af0*/  @P1 VIADD R10, R0, 0x1 ;  /* 0x00000001000a1836 */ /* 0x000fe40000000000 */
[----:B------:R4:W-:Y:S01]  /*2b00*/  @P1 STG.E desc[UR4][R16.64], R15 ;  /* 0x0000000f10001986 */ /* 0x0009e2000c101904 */
[----:B------:R-:W-:Y:S02]  /*2b10*/  @P1 IMAD.MOV.U32 R11, RZ, RZ, RZ ;  /* 0x000000ffff0b1224 */ /* 0x000fe400078e00ff */
[----:B------:R-:W-:Y:S01]  /*2b20*/  @P1 IMAD.MOV.U32 R0, RZ, RZ, R10 ;  /* 0x000000ffff001224 */ /* 0x000fe200078e000a */
[----:B------:R4:W-:Y:S06]  /*2b30*/  @P1 STG.E desc[UR6][R18.64+0x4], R7 ;  /* 0x0000040712001986 */ /* 0x0009ec000c101906 */
.L_x_19:
[----:B------:R-:W-:Y:S05]  /*2b40*/  BSYNC.RECONVERGENT B1 ;  /* 0x0000000000017941 */ /* 0x000fea0003800200 */
.L_x_18:
[----:B------:R-:W-:Y:S05]  /*2b50*/  @!P0 BRA `(.L_x_14) ;  /* 0x0000000400008947 */ /* 0x000fea0003800000 */
[----:B------:R-:W-:Y:S02]  /*2b60*/  ISETP.NE.AND P1, PT, R9, 0x1, PT ;  /* 0x000000010900780c */ /* 0x000fe40003f25270 */
[----:B------:R-:W-:-:S04]  /*2b70*/  LOP3.LUT R8, R8, 0x1, RZ, 0xc0, !PT ;  /* 0x0000000108087812 */ /* 0x000fc800078ec0ff */
[----:B------:R-:W-:-:S07]  /*2b80*/  ISETP.NE.U32.AND P0, PT, R8, 0x1, PT ;  /* 0x000000010800780c */ /* 0x000fce0003f05070 */
[----:B------:R-:W-:Y:S06]  /*2b90*/  @!P1 BRA `(.L_x_20) ;  /* 0x0000000000a09947 */ /* 0x000fec0003800000 */
[C---:B------:R-:W-:Y:S01]  /*2ba0*/  R2UR UR4, R2.reuse ;  /* 0x00000000020472ca */ /* 0x040fe200000e0000 */
[----:B------:R-:W-:Y:S01]  /*2bb0*/  IMAD.WIDE.U32 R8, R7, 0x4, R4 ;  /* 0x0000000407087825 */ /* 0x000fe200078e0004 */
[C---:B------:R-:W-:Y:S01]  /*2bc0*/  R2UR UR5, R3.reuse ;  /* 0x00000000030572ca */ /* 0x040fe200000e0000 */
[----:B---34-:R-:W0:Y:S01]  /*2bd0*/  LDC.64 R14, c[0x0][0x390] ;  /* 0x0000e400ff0e7b82 */ /* 0x018e220000000a00 */
        /* <DEDUP_REMOVED lines=14> */
[----:B------:R0:W-:Y:S04]  /*2cc0*/  @P1 STG.E desc[UR4][R12.64], R7 ;  /* 0x000000070c001986 */ /* 0x0001e8000c101904 */
[----:B------:R2:W-:Y:S04]  /*2cd0*/  @P1 STG.E desc[UR6][R14.64+0x4], R21 ;  /* 0x000004150e001986 */ /* 0x0005e8000c101906 */
[----:B------:R-:W3:Y:S01]  /*2ce0*/  LD.E R8, desc[UR8][R8.64+0x4] ;  /* 0x0000040808087980 */ /* 0x000ee2000c101900 */
[----:B------:R-:W-:Y:S02]  /*2cf0*/  @P1 IMAD.MOV.U32 R19, RZ, RZ, RZ ;  /* 0x000000ffff131224 */ /* 0x000fe400078e00ff */
[----:B------:R-:W-:-:S04]  /*2d00*/  @P1 VIADD R10, R0, 0x1 ;  /* 0x00000001000a1836 */ /* 0x000fc80000000000 */
[----:B------:R-:W-:Y:S02]  /*2d10*/  @P1 IMAD.MOV.U32 R0, RZ, RZ, R10 ;  /* 0x000000ffff001224 */ /* 0x000fe400078e000a */
[----:B---3--:R-:W-:Y:S02]  /*2d20*/  IMAD.IADD R11, R8, 0x1, R19 ;  /* 0x00000001080b7824 */ /* 0x008fe400078e0213 */
[----:B------:R-:W3:Y:S03]  /*2d30*/  LDC.64 R18, c[0x0][0x390] ;  /* 0x0000e400ff127b82 */ /* 0x000ee60000000a00 */
[----:B------:R-:W-:-:S13]  /*2d40*/  ISETP.GT.AND P2, PT, R11, R6, PT ;  /* 0x000000060b00720c */ /* 0x000fda0003f44270 */
[----:B------:R-:W-:Y:S01]  /*2d50*/  @P2 R2UR UR4, R2 ;  /* 0x00000000020422ca */ /* 0x000fe200000e0000 */
[----:B0-----:R-:W-:Y:S01]  /*2d60*/  @P2 VIADD R13, R7, 0x1 ;  /* 0x00000001070d2836 */ /* 0x001fe20000000000 */
[C---:B------:R-:W-:Y:S01]  /*2d70*/  @P2 R2UR UR5, R3.reuse ;  /* 0x00000000030522ca */ /* 0x040fe200000e0000 */
[----:B-1----:R-:W-:Y:S01]  /*2d80*/  @P2 IMAD.WIDE R16, R0, 0x4, R16 ;  /* 0x0000000400102825 */ /* 0x002fe200078e0210 */
[----:B------:R-:W-:Y:S02]  /*2d90*/  @P2 R2UR UR6, R2 ;  /* 0x00000000020622ca */ /* 0x000fe400000e0000 */
[----:B------:R-:W-:Y:S01]  /*2da0*/  @P2 R2UR UR7, R3 ;  /* 0x00000000030722ca */ /* 0x000fe200000e0000 */
[----:B------:R-:W-:Y:S02]  /*2db0*/  VIADD R7, R7, 0x2 ;  /* 0x0000000207077836 */ /* 0x000fe40000000000 */
[----:B---3--:R-:W-:-:S04]  /*2dc0*/  @P2 IMAD.WIDE R18, R0, 0x4, R18 ;  /* 0x0000000400122825 */ /* 0x008fc800078e0212 */
[----:B------:R-:W-:Y:S02]  /*2dd0*/  @P2 VIADD R8, R0, 0x1 ;  /* 0x0000000100082836 */ /* 0x000fe40000000000 */
[----:B------:R2:W-:Y:S01]  /*2de0*/  @P2 STG.E desc[UR4][R16.64], R13 ;  /* 0x0000000d10002986 */ /* 0x0005e2000c101904 */
[----:B------:R-:W-:Y:S02]  /*2df0*/  @P2 IMAD.MOV.U32 R11, RZ, RZ, RZ ;  /* 0x000000ffff0b2224 */ /* 0x000fe400078e00ff */
[----:B------:R-:W-:Y:S01]  /*2e00*/  @P2 IMAD.MOV.U32 R0, RZ, RZ, R8 ;  /* 0x000000ffff002224 */ /* 0x000fe200078e0008 */
[----:B------:R2:W-:Y:S06]  /*2e10*/  @P2 STG.E desc[UR6][R18.64+0x4], R7 ;  /* 0x0000040712002986 */ /* 0x0005ec000c101906 */
.L_x_20:
[----:B------:R-:W-:Y:S05]  /*2e20*/  @P0 BRA `(.L_x_14) ;  /* 0x00000000004c0947 */ /* 0x000fea0003800000 */
[----:B------:R-:W-:Y:S01]  /*2e30*/  R2UR UR4, R2 ;  /* 0x00000000020472ca */ /* 0x000fe200000e0000 */
[----:B------:R-:W-:Y:S01]  /*2e40*/  IMAD.WIDE.U32 R4, R7, 0x4, R4 ;  /* 0x0000000407047825 */ /* 0x000fe200078e0004 */
[----:B------:R-:W-:Y:S01]  /*2e50*/  R2UR UR5, R3 ;  /* 0x00000000030572ca */ /* 0x000fe200000e0000 */
[----:B------:R-:W0:-:S12]  /*2e60*/  LDC.64 R8, c[0x0][0x398] ;  /* 0x0000e600ff087b82 */ /* 0x000e180000000a00 */
[----:B------:R-:W2:Y:S02]  /*2e70*/  LD.E R4, desc[UR4][R4.64] ;  /* 0x0000000404047980 */ /* 0x000ea4000c101900 */
[----:B--23--:R-:W-:Y:S02]  /*2e80*/  IMAD.IADD R13, R4, 0x1, R11 ;  /* 0x00000001040d7824 */ /* 0x00cfe400078e020b */
[----:B------:R-:W1:Y:S03]  /*2e90*/  LDC.64 R10, c[0x0][0x390] ;  /* 0x0000e400ff0a7b82 */ /* 0x000e660000000a00 */
[----:B------:R-:W-:-:S13]  /*2ea0*/  ISETP.GT.AND P0, PT, R13, R6, PT ;  /* 0x000000060d00720c */ /* 0x000fda0003f04270 */
[----:B------:R-:W-:Y:S01]  /*2eb0*/  @P0 R2UR UR4, R2 ;  /* 0x00000000020402ca */ /* 0x000fe200000e0000 */
[----:B0-----:R-:W-:Y:S01]  /*2ec0*/  @P0 IMAD.WIDE R8, R0, 0x4, R8 ;  /* 0x0000000400080825 */ /* 0x001fe200078e0208 */
[----:B------:R-:W-:Y:S02]  /*2ed0*/  @P0 R2UR UR5, R3 ;  /* 0x00000000030502ca */ /* 0x000fe400000e0000 */
[----:B------:R-:W-:Y:S01]  /*2ee0*/  @P0 R2UR UR6, R2 ;  /* 0x00000000020602ca */ /* 0x000fe200000e0000 */
[----:B------:R-:W-:Y:S01]  /*2ef0*/  @P0 VIADD R13, R7, 0x1 ;  /* 0x00000001070d0836 */ /* 0x000fe20000000000 */
[----:B------:R-:W-:Y:S01]  /*2f00*/  @P0 R2UR UR7, R3 ;  /* 0x00000000030702ca */ /* 0x000fe200000e0000 */
[C---:B------:R-:W-:Y:S02]  /*2f10*/  @P0 VIADD R4, R0.reuse, 0x1 ;  /* 0x0000000100040836 */ /* 0x040fe40000000000 */
[----:B-1----:R-:W-:-:S04]  /*2f20*/  @P0 IMAD.WIDE R10, R0, 0x4, R10 ;  /* 0x00000004000a0825 */ /* 0x002fc800078e020a */
[----:B------:R-:W-:Y:S02]  /*2f30*/  @P0 IMAD.MOV.U32 R0, RZ, RZ, R4 ;  /* 0x000000ffff000224 */ /* 0x000fe400078e0004 */
[----:B------:R0:W-:Y:S04]  /*2f40*/  @P0 STG.E desc[UR4][R8.64], R7 ;  /* 0x0000000708000986 */ /* 0x0001e8000c101904 */
[----:B------:R0:W-:Y:S02]  /*2f50*/  @P0 STG.E desc[UR6][R10.64+0x4], R13 ;  /* 0x0000040d0a000986 */ /* 0x0001e4000c101906 */
.L_x_14:
[----:B------:R-:W-:Y:S05]  /*2f60*/  BSYNC.RECONVERGENT B0 ;  /* 0x0000000000007941 */ /* 0x000fea0003800200 */
.L_x_13:
[----:B0-----:R-:W0:Y:S01]  /*2f70*/  LDC.64 R8, c[0x0][0x3a0] ;  /* 0x0000e800ff087b82 */ /* 0x001e220000000a00 */
[----:B--234-:R-:W-:Y:S01]  /*2f80*/  VIADD R15, R0, 0x1 ;  /* 0x00000001000f7836 */ /* 0x01cfe20000000000 */
[----:B------:R-:W-:Y:S02]  /*2f90*/  R2UR UR4, R2 ;  /* 0x00000000020472ca */ /* 0x000fe400000e0000 */
[----:B------:R-:W-:-:S04]  /*2fa0*/  R2UR UR5, R3 ;  /* 0x00000000030572ca */ /* 0x000fc800000e0000 */
[----:B------:R-:W1:Y:S01]  /*2fb0*/  LDC.64 R4, c[0x0][0x398] ;  /* 0x0000e600ff047b82 */ /* 0x000e620000000a00 */
[----:B0-----:R-:W-:Y:S01]  /*2fc0*/  ISETP.GE.AND P0, PT, R15, R9, PT ;  /* 0x000000090f00720c */ /* 0x001fe20003f06270 */
[----:B------:R-:W-:Y:S02]  /*2fd0*/  VIADD R11, R8, 0xffffffff ;  /* 0xffffffff080b7836 */ /* 0x000fe40000000000 */
[----:B-1----:R-:W-:-:S05]  /*2fe0*/  IMAD.WIDE R6, R0, 0x4, R4 ;  /* 0x0000000400067825 */ /* 0x002fca00078e0204 */
[----:B------:R0:W-:Y:S05]  /*2ff0*/  STG.E desc[UR4][R6.64], R11 ;  /* 0x0000000b06007986 */ /* 0x0001ea000c101904 */
[----:B------:R-:W-:Y:S05]  /*3000*/  @P0 EXIT ;  /* 0x000000000000094d */ /* 0x000fea0003800000 */
[----:B0-----:R-:W-:Y:S01]  /*3010*/  IADD3 R7, PT, PT, -R0, -0x2, R9 ;  /* 0xfffffffe00077810 */ /* 0x001fe20007ffe109 */
[----:B------:R-:W-:Y:S01]  /*3020*/  BSSY.RECONVERGENT B0, `(.L_x_21) ;  /* 0x0000048000007945 */ /* 0x000fe20003800200 */
[----:B------:R-:W-:Y:S02]  /*3030*/  LOP3.LUT R6, RZ, R0, RZ, 0x33, !PT ;  /* 0x00000000ff067212 */ /* 0x000fe400078e33ff */
[----:B------:R-:W-:-:S03]  /*3040*/  ISETP.GE.U32.AND P0, PT, R7, 0x7, PT ;  /* 0x000000070700780c */ /* 0x000fc60003f06070 */
[----:B------:R-:W-:-:S05]  /*3050*/  IMAD.IADD R16, R6, 0x1, R9 ;  /* 0x0000000106107824 */ /* 0x000fca00078e0209 */
[----:B------:R-:W-:-:S05]  /*3060*/  LOP3.LUT R17, R16, 0x7, RZ, 0xc0, !PT ;  /* 0x0000000710117812 */ /* 0x000fca00078ec0ff */
[----:B------:R-:W-:Y:S05]  /*3070*/  @!P0 BRA `(.L_x_22) ;  /* 0x0000000400088947 */ /* 0x000fea0003800000 */
[----:B------:R-:W0:Y:S01]  /*3080*/  LDC.64 R12, c[0x0][0x390] ;  /* 0x0000e400ff0c7b82 */ /* 0x000e220000000a00 */
[----:B------:R-:W-:Y:S01]  /*3090*/  LOP3.LUT R6, R16, 0xfffffff8, RZ, 0xc0, !PT ;  /* 0xfffffff810067812 */ /* 0x000fe200078ec0ff */
[----:B------:R-:W-:Y:S04]  /*30a0*/  BSSY.RECONVERGENT B1, `(.L_x_23) ;  /* 0x000003e000017945 */ /* 0x000fe80003800200 */
[----:B------:R-:W-:Y:S02]  /*30b0*/  IMAD.MOV R14, RZ, RZ, -R6 ;  /* 0x000000ffff0e7224 */ /* 0x000fe400078e0a06 */
[----:B------:R-:W1:Y:S01]  /*30c0*/  LDC.64 R10, c[0x0][0x398] ;  /* 0x0000e600ff0a7b82 */ /* 0x000e620000000a00 */
[----:B0-----:R-:W-:-:S05]  /*30d0*/  IADD3 R12, P1, PT, R12, 0x10, RZ ;  /* 0x000000100c0c7810 */ /* 0x001fca0007f3e0ff */
[----:B------:R-:W-:Y:S01]  /*30e0*/  IMAD.X R13, RZ, RZ, R13, P1 ;  /* 0x000000ffff0d7224 */ /* 0x000fe200008e060d */
[----:B-1----:R-:W-:-:S05]  /*30f0*/  IADD3 R10, P0, PT, R10, 0x10, RZ ;  /* 0x000000100a0a7810 */ /* 0x002fca0007f1e0ff */
[----:B------:R-:W-:-:S08]  /*3100*/  IMAD.X R11, RZ, RZ, R11, P0 ;  /* 0x000000ffff0b7224 */ /* 0x000fd000000e060b */
.L_x_24:
[C---:B------:R-:W-:Y:S01]  /*3110*/  R2UR UR4, R2.reuse ;  /* 0x00000000020472ca */ /* 0x040fe200000e0000 */
[----:B0-----:R-:W-:Y:S01]  /*3120*/  IMAD.WIDE R6, R15, 0x4, R10 ;  /* 0x000000040f067825 */ /* 0x001fe200078e020a */
[----:B------:R-:W-:Y:S02]  /*3130*/  R2UR UR5, R3 ;  /* 0x00000000030572ca */ /* 0x000fe400000e0000 */
[C---:B------:R-:W-:Y:S01]  /*3140*/  R2UR UR6, R2.reuse ;  /* 0x00000000020672ca */ /* 0x040fe200000e0000 */
[----:B------:R-:W-:Y:S01]  /*3150*/  IMAD.WIDE R8, R15, 0x4, R12 ;  /* 0x000000040f087825 */ /* 0x000fe200078e020c */
[C---:B------:R-:W-:Y:S02]  /*3160*/  R2UR UR7, R3.reuse ;  /* 0x00000000030772ca */ /* 0x040fe400000e0000 */
[----:B------:R-:W-:Y:S01]  /*3170*/  R2UR UR8, R2 ;  /* 0x00000000020872ca */ /* 0x000fe200000e0000 */
[----:B------:R-:W-:Y:S01]  /*3180*/  VIADD R14, R14, 0x8 ;  /* 0x000000080e0e7836 */ /* 0x000fe20000000000 */
[----:B------:R-:W-:Y:S01]  /*3190*/  R2UR UR9, R3 ;  /* 0x00000000030972ca */ /* 0x000fe200000e0000 */
[----:B------:R-:W-:Y:S01]  /*31a0*/  VIADD R0, R0, 0x8 ;  /* 0x0000000800007836 */ /* 0x000fe20000000000 */
[C---:B------:R-:W-:Y:S01]  /*31b0*/  R2UR UR10, R2.reuse ;  /* 0x00000000020a72ca */ /* 0x040fe200000e0000 */
[----:B------:R-:W-:Y:S01]  /*31c0*/  VIADD R15, R15, 0x8 ;  /* 0x000000080f0f7836 */ /* 0x000fe20000000000 */
[----:B------:R-:W-:Y:S01]  /*31d0*/  R2UR UR11, R3 ;  /* 0x00000000030b72ca */ /* 0x000fe200000e0000 */
[----:B------:R0:W-:Y:S01]  /*31e0*/  STG.E desc[UR4][R6.64+-0x10], RZ ;  /* 0xfffff0ff06007986 */ /* 0x0001e2000c101904 */
[----:B------:R-:W-:-:S02]  /*31f0*/  R2UR UR12, R2 ;  /* 0x00000000020c72ca */ /* 0x000fc400000e0000 */
[C---:B------:R-:W-:Y:S01]  /*3200*/  R2UR UR13, R3.reuse ;  /* 0x00000000030d72ca */ /* 0x040fe200000e0000 */
[----:B------:R0:W-:Y:S01]  /*3210*/  STG.E desc[UR6][R8.64+-0x10], RZ ;  /* 0xfffff0ff08007986 */ /* 0x0001e2000c101906 */
[C---:B------:R-:W-:Y:S02]  /*3220*/  R2UR UR14, R2.reuse ;  /* 0x00000000020e72ca */ /* 0x040fe400000e0000 */
[C---:B------:R-:W-:Y:S01]  /*3230*/  R2UR UR15, R3.reuse ;  /* 0x00000000030f72ca */ /* 0x040fe200000e0000 */
[----:B------:R0:W-:Y:S01]  /*3240*/  STG.E desc[UR8][R6.64+-0xc], RZ ;  /* 0xfffff4ff06007986 */ /* 0x0001e2000c101908 */
[C---:B------:R-:W-:Y:S02]  /*3250*/  R2UR UR16, R2.reuse ;  /* 0x00000000021072ca */ /* 0x040fe400000e0000 */
        /* <DEDUP_REMOVED lines=26> */
[----:B------:R-:W-:Y:S02]  /*3400*/  R2UR UR34, R2 ;  /* 0x00000000022272ca */ /* 0x000fe400000e0000 */
[----:B------:R-:W-:Y:S01]  /*3410*/  R2UR UR35, R3 ;  /* 0x00000000032372ca */ /* 0x000fe200000e0000 */
[----:B------:R0:W-:Y:S01]  /*3420*/  STG.E desc[UR28][R6.64+0x8], RZ ;  /* 0x000008ff06007986 */ /* 0x0001e2000c10191c */
[----:B------:R-:W-:-:S03]  /*3430*/  ISETP.NE.AND P0, PT, R14, RZ, PT ;  /* 0x000000ff0e00720c */ /* 0x000fc60003f05270 */
[----:B------:R0:W-:Y:S04]  /*3440*/  STG.E desc[UR30][R8.64+0x8], RZ ;  /* 0x000008ff08007986 */ /* 0x0001e8000c10191e */
[----:B------:R0:W-:Y:S04]  /*3450*/  STG.E desc[UR32][R6.64+0xc], RZ ;  /* 0x00000cff06007986 */ /* 0x0001e8000c101920 */
[----:B------:R0:W-:Y:S02]  /*3460*/  STG.E desc[UR34][R8.64+0xc], RZ ;  /* 0x00000cff08007986 */ /* 0x0001e4000c101922 */
[----:B------:R-:W-:Y:S05]  /*3470*/  @P0 BRA `(.L_x_24) ;  /* 0xfffffffc00240947 */ /* 0x000fea000383ffff */
[----:B------:R-:W-:Y:S05]  /*3480*/  BSYNC.RECONVERGENT B1 ;  /* 0x0000000000017941 */ /* 0x000fea0003800200 */
.L_x_23:
[----:B------:R-:W-:-:S07]  /*3490*/  VIADD R15, R0, 0x1 ;  /* 0x00000001000f7836 */ /* 0x000fce0000000000 */
.L_x_22:
[----:B------:R-:W-:Y:S05]  /*34a0*/  BSYNC.RECONVERGENT B0 ;  /* 0x0000000000007941 */ /* 0x000fea0003800200 */
.L_x_21:
[----:B------:R-:W-:-:S13]  /*34b0*/  ISETP.NE.AND P0, PT, R17, RZ, PT ;  /* 0x000000ff1100720c */ /* 0x000fda0003f05270 */
[----:B------:R-:W-:Y:S05]  /*34c0*/  @!P0 EXIT ;  /* 0x000000000000894d */ /* 0x000fea0003800000 */
[----:B------:R-:W-:Y:S01]  /*34d0*/  ISETP.GE.U32.AND P0, PT, R17, 0x4, PT ;  /* 0x000000041100780c */ /* 0x000fe20003f06070 */
[----:B------:R-:W-:Y:S01]  /*34e0*/  BSSY.RECONVERGENT B0, `(.L_x_25) ;  /* 0x0000020000007945 */ /* 0x000fe20003800200 */
[----:B------:R-:W-:-:S04]  /*34f0*/  LOP3.LUT R0, R16, 0x3, RZ, 0xc0, !PT ;  /* 0x0000000310007812 */ /* 0x000fc800078ec0ff */
[----:B------:R-:W-:-:S07]  /*3500*/  ISETP.NE.AND P1, PT, R0, RZ, PT ;  /* 0x000000ff0000720c */ /* 0x000fce0003f25270 */
[----:B------:R-:W-:Y:S06]  /*3510*/  @!P0 BRA `(.L_x_26) ;  /* 0x0000000000708947 */ /* 0x000fec0003800000 */
[----:B0-----:R-:W0:Y:S01]  /*3520*/  LDC.64 R8, c[0x0][0x390] ;  /* 0x0000e400ff087b82 */ /* 0x001e220000000a00 */
[C---:B------:R-:W-:Y:S01]  /*3530*/  R2UR UR4, R2.reuse ;  /* 0x00000000020472ca */ /* 0x040fe200000e0000 */
[----:B------:R-:W-:Y:S01]  /*3540*/  IMAD.WIDE R6, R15, 0x4, R4 ;  /* 0x000000040f067825 */ /* 0x000fe200078e0204 */
[C---:B------:R-:W-:Y:S02]  /*3550*/  R2UR UR5, R3.reuse ;  /* 0x00000000030572ca */ /* 0x040fe400000e0000 */
[C---:B------:R-:W-:Y:S02]  /*3560*/  R2UR UR6, R2.reuse ;  /* 0x00000000020672ca */ /* 0x040fe400000e0000 */
[C---:B------:R-:W-:Y:S02]  /*3570*/  R2UR UR7, R3.reuse ;  /* 0x00000000030772ca */ /* 0x040fe400000e0000 */
[----:B------:R-:W-:Y:S02]  /*3580*/  R2UR UR8, R2 ;  /* 0x00000000020872ca */ /* 0x000fe400000e0000 */
[----:B------:R-:W-:-:S02]  /*3590*/  R2UR UR9, R3 ;  /* 0x00000000030972ca */ /* 0x000fc400000e0000 */
[C---:B------:R-:W-:Y:S02]  /*35a0*/  R2UR UR10, R2.reuse ;  /* 0x00000000020a72ca */ /* 0x040fe400000e0000 */
[C---:B------:R-:W-:Y:S01]  /*35b0*/  R2UR UR11, R3.reuse ;  /* 0x00000000030b72ca */ /* 0x040fe200000e0000 */
[----:B------:R1:W-:Y:S01]  /*35c0*/  STG.E desc[UR4][R6.64], RZ ;  /* 0x000000ff06007986 */ /* 0x0003e2000c101904 */
[C---:B------:R-:W-:Y:S02]  /*35d0*/  R2UR UR12, R2.reuse ;  /* 0x00000000020c72ca */ /* 0x040fe400000e0000 */
[C---:B------:R-:W-:Y:S02]  /*35e0*/  R2UR UR13, R3.reuse ;  /* 0x00000000030d72ca */ /* 0x040fe400000e0000 */
[C---:B------:R-:W-:Y:S02]  /*35f0*/  R2UR UR14, R2.reuse ;  /* 0x00000000020e72ca */ /* 0x040fe400000e0000 */
[----:B------:R-:W-:Y:S01]  /*3600*/  R2UR UR15, R3 ;  /* 0x00000000030f72ca */ /* 0x000fe200000e0000 */
[----:B0-----:R-:W-:Y:S01]  /*3610*/  IMAD.WIDE R8, R15, 0x4, R8 ;  /* 0x000000040f087825 */ /* 0x001fe200078e0208 */
[----:B------:R-:W-:-:S02]  /*3620*/  R2UR UR16, R2 ;  /* 0x00000000021072ca */ /* 0x000fc400000e0000 */
[----:B------:R-:W-:Y:S01]  /*3630*/  R2UR UR17, R3 ;  /* 0x00000000031172ca */ /* 0x000fe200000e0000 */
[----:B------:R-:W-:Y:S01]  /*3640*/  VIADD R15, R15, 0x4 ;  /* 0x000000040f0f7836 */ /* 0x000fe20000000000 */
[----:B------:R-:W-:Y:S01]  /*3650*/  R2UR UR18, R2 ;  /* 0x00000000021272ca */ /* 0x000fe200000e0000 */
[----:B------:R1:W-:Y:S01]  /*3660*/  STG.E desc[UR6][R8.64], RZ ;  /* 0x000000ff08007986 */ /* 0x0003e2000c101906 */
[----:B------:R-:W-:-:S03]  /*3670*/  R2UR UR19, R3 ;  /* 0x00000000031372ca */ /* 0x000fc600000e0000 */
[----:B------:R1:W-:Y:S04]  /*3680*/  STG.E desc[UR8][R6.64+0x4], RZ ;  /* 0x000004ff06007986 */ /* 0x0003e8000c101908 */
[----:B------:R1:W-:Y:S04]  /*3690*/  STG.E desc[UR10][R8.64+0x4], RZ ;  /* 0x000004ff08007986 */ /* 0x0003e8000c10190a */
[----:B------:R1:W-:Y:S04]  /*36a0*/  STG.E desc[UR12][R6.64+0x8], RZ ;  /* 0x000008ff06007986 */ /* 0x0003e8000c10190c */
[----:B------:R1:W-:Y:S04]  /*36b0*/  STG.E desc[UR14][R8.64+0x8], RZ ;  /* 0x000008ff08007986 */ /* 0x0003e8000c10190e */
[----:B------:R1:W-:Y:S04]  /*36c0*/  STG.E desc[UR16][R6.64+0xc], RZ ;  /* 0x00000cff06007986 */ /* 0x0003e8000c101910 */
[----:B------:R1:W-:Y:S02]  /*36d0*/  STG.E desc[UR18][R8.64+0xc], RZ ;  /* 0x00000cff08007986 */ /* 0x0003e4000c101912 */
.L_x_26:
[----:B------:R-:W-:Y:S05]  /*36e0*/  BSYNC.RECONVERGENT B0 ;  /* 0x0000000000007941 */ /* 0x000fea0003800200 */
.L_x_25:
[----:B------:R-:W-:Y:S05]  /*36f0*/  @!P1 EXIT ;  /* 0x000000000000994d */ /* 0x000fea0003800000 */
[----:B------:R-:W-:Y:S02]  /*3700*/  ISETP.NE.AND P0, PT, R0, 0x1, PT ;  /* 0x000000010000780c */ /* 0x000fe40003f05270 */
[----:B------:R-:W-:-:S04]  /*3710*/  LOP3.LUT R0, R16, 0x1, RZ, 0xc0, !PT ;  /* 0x0000000110007812 */ /* 0x000fc800078ec0ff */
[----:B------:R-:W-:-:S07]  /*3720*/  ISETP.NE.U32.AND P1, PT, R0, 0x1, PT ;  /* 0x000000010000780c */ /* 0x000fce0003f25070 */
[----:B01----:R-:W0:Y:S01]  /*3730*/  @P0 LDC.64 R6, c[0x0][0x390] ;  /* 0x0000e400ff060b82 */ /* 0x003e220000000a00 */
[C---:B------:R-:W-:Y:S01]  /*3740*/  @P0 R2UR UR4, R2.reuse ;  /* 0x00000000020402ca */ /* 0x040fe200000e0000 */
[----:B------:R-:W-:Y:S01]  /*3750*/  @P0 IMAD.WIDE R8, R15, 0x4, R4 ;  /* 0x000000040f080825 */ /* 0x000fe200078e0204 */
[C---:B------:R-:W-:Y:S02]  /*3760*/  @P0 R2UR UR5, R3.reuse ;  /* 0x00000000030502ca */ /* 0x040fe400000e0000 */
[C---:B------:R-:W-:Y:S02]  /*3770*/  @P0 R2UR UR6, R2.reuse ;  /* 0x00000000020602ca */ /* 0x040fe400000e0000 */
[C---:B------:R-:W-:Y:S02]  /*3780*/  @P0 R2UR UR7, R3.reuse ;  /* 0x00000000030702ca */ /* 0x040fe400000e0000 */
[----:B------:R-:W-:Y:S02]  /*3790*/  @P0 R2UR UR8, R2 ;  /* 0x00000000020802ca */ /* 0x000fe400000e0000 */
[----:B------:R-:W-:-:S02]  /*37a0*/  @P0 R2UR UR9, R3 ;  /* 0x00000000030902ca */ /* 0x000fc400000e0000 */
[----:B------:R-:W-:Y:S02]  /*37b0*/  @P0 R2UR UR10, R2 ;  /* 0x00000000020a02ca */ /* 0x000fe400000e0000 */
[----:B------:R-:W-:Y:S01]  /*37c0*/  @P0 R2UR UR11, R3 ;  /* 0x00000000030b02ca */ /* 0x000fe200000e0000 */
[----:B------:R1:W-:Y:S01]  /*37d0*/  @P0 STG.E desc[UR4][R8.64], RZ ;  /* 0x000000ff08000986 */ /* 0x0003e2000c101904 */
[----:B0-----:R-:W-:-:S05]  /*37e0*/  @P0 IMAD.WIDE R6, R15, 0x4, R6 ;  /* 0x000000040f060825 */ /* 0x001fca00078e0206 */
[----:B------:R1:W-:Y:S04]  /*37f0*/  @P0 STG.E desc[UR6][R6.64], RZ ;  /* 0x000000ff06000986 */ /* 0x0003e8000c101906 */
[----:B------:R1:W-:Y:S04]  /*3800*/  @P0 STG.E desc[UR8][R8.64+0x4], RZ ;  /* 0x000004ff08000986 */ /* 0x0003e8000c101908 */
[----:B------:R1:W-:Y:S01]  /*3810*/  @P0 STG.E desc[UR10][R6.64+0x4], RZ ;  /* 0x000004ff06000986 */ /* 0x0003e2000c10190a */
[----:B------:R-:W-:Y:S05]  /*3820*/  @P1 EXIT ;  /* 0x000000000000194d */ /* 0x000fea0003800000 */
[----:B-1----:R-:W0:Y:S01]  /*3830*/  LDC.64 R6, c[0x0][0x390] ;  /* 0x0000e400ff067b82 */ /* 0x002e220000000a00 */
[C---:B------:R-:W-:Y:S01]  /*3840*/  R2UR UR4, R2.reuse ;  /* 0x00000000020472ca */ /* 0x040fe200000e0000 */
[----:B------:R-:W-:Y:S01]  /*3850*/  @P0 VIADD R15, R15, 0x2 ;  /* 0x000000020f0f0836 */ /* 0x000fe20000000000 */
[----:B------:R-:W-:Y:S02]  /*3860*/  R2UR UR5, R3 ;  /* 0x00000000030572ca */ /* 0x000fe400000e0000 */
[----:B------:R-:W-:Y:S01]  /*3870*/  R2UR UR6, R2 ;  /* 0x00000000020672ca */ /* 0x000fe200000e0000 */
[----:B------:R-:W-:Y:S01]  /*3880*/  IMAD.WIDE R4, R15, 0x4, R4 ;  /* 0x000000040f047825 */ /* 0x000fe200078e0204 */
[----:B------:R-:W-:-:S09]  /*3890*/  R2UR UR7, R3 ;  /* 0x00000000030772ca */ /* 0x000fd200000e0000 */
[----:B------:R-:W-:Y:S01]  /*38a0*/  STG.E desc[UR4][R4.64], RZ ;  /* 0x000000ff04007986 */ /* 0x000fe2000c101904 */
[----:B0-----:R-:W-:-:S05]  /*38b0*/  IMAD.WIDE R2, R15, 0x4, R6 ;  /* 0x000000040f027825 */ /* 0x001fca00078e0206 */
[----:B------:R-:W-:Y:S01]  /*38c0*/  STG.E desc[UR6][R2.64], RZ ;  /* 0x000000ff02007986 */ /* 0x000fe2000c101906 */
[----:B------:R-:W-:Y:S05]  /*38d0*/  EXIT ;  /* 0x000000000000794d */ /* 0x000fea0003800000 */
.L_x_27:
[----:B------:R-:W-:-:S00]  /*38e0*/  BRA `(.L_x_27) ;  /* 0xfffffffc00fc7947 */ /* 0x000fc0000383ffff */
[----:B------:R-:W-:-:S00]  /*38f0*/  NOP ;  /* 0x0000000000007918 */ /* 0x000fc00000000000 */
        /* <DEDUP_REMOVED lines=8> */
.L_x_201:


//--------------------- .text._Z13paradisRepairiPiiS_S_S_S_iii --------------------------
	.section	.text._Z13paradisRepairiPiiS_S_S_S_iii,"ax",@progbits
	.align	128
        .global         _Z13paradisRepairiPiiS_S_S_S_iii
        .type           _Z13paradisRepairiPiiS_S_S_S_iii,@function
        .size           _Z13paradisRepairiPiiS_S_S_S_iii,(.L_x_202 - _Z13paradisRepairiPiiS_S_S_S_iii)
        .other          _Z13paradisRepairiPiiS_S_S_S_iii,@"STO_CUDA_ENTRY STV_DEFAULT"
_Z13paradisRepairiPiiS_S_S_S_iii:
.text._Z13paradisRepairiPiiS_S_S_S_iii:
[----:B------:R-:W-:Y:S01]  /*0000*/  LDC R1, c[0x0][0x37c] ;  /* 0x0000df00ff017b82 */ /* 0x000fe20000000800 */
[----:B------:R-:W0:Y:S07]  /*0010*/  S2R R3, SR_TID.X ;  /* 0x0000000000037919 */ /* 0x000e2e0000002100 */
[----:B------:R-:W0:Y:S01]  /*0020*/  S2UR UR4, SR_CTAID.X ;  /* 0x00000000000479c3 */ /* 0x000e220000002500 */
[----:B------:R-:W1:Y:S07]  /*0030*/  LDCU.64 UR6, c[0x0][0x358] ;  /* 0x00006b00ff0677ac */ /* 0x000e6e0008000a00 */
[----:B------:R-:W0:Y:S08]  /*0040*/  LDC R0, c[0x0][0x360] ;  /* 0x0000d800ff007b82 */ /* 0x000e300000000800 */
[----:B------:R-:W2:Y:S01]  /*0050*/  LDC.64 R24, c[0x0][0x3a0] ;  /* 0x0000e800ff187b82 */ /* 0x000ea20000000a00 */
[----:B0-----:R-:W-:Y:S01]  /*0060*/  IMAD R0, R0, UR4, R3 ;  /* 0x0000000400007c24 */ /* 0x001fe2000f8e0203 */
[----:B------:R-:W0:Y:S03]  /*0070*/  LDCU UR4, c[0x0][0x3c0] ;  /* 0x00007800ff0477ac */ /* 0x000e260008000800 */
[----:B--2---:R-:W-:-:S06]  /*0080*/  IMAD.WIDE R24, R0, 0x4, R24 ;  /* 0x0000000400187825 */ /* 0x004fcc00078e0218 */
[----:B-1----:R1:W5:Y:S01]  /*0090*/  LDG.E R24, desc[UR6][R24.64] ;  /* 0x0000000618187981 */ /* 0x002362000c1e1900 */
[----:B------:R-:W-:Y:S01]  /*00a0*/  SHF.R.S32.HI R3, RZ, 0x1f, R0 ;  /* 0x0000001fff037819 */ /* 0x000fe20000011400 */
[----:B0-----:R-:W-:-:S09]  /*00b0*/  UISETP.GE.AND UP0, UPT, UR4, 0x1, UPT ;  /* 0x000000010400788c */ /* 0x001fd2000bf06270 */
[----:B-1----:R-:W-:Y:S05]  /*00c0*/  BRA.U !UP0, `(.L_x_28) ;  /* 0x0000002108507547 */ /* 0x002fea000b800000 */
[----:B------:R-:W0:Y:S02]  /*00d0*/  LDCU UR4, c[0x0][0x3b8] ;  /* 0x00007700ff0477ac */ /* 0x000e240008000800 */
[----:B0-----:R-:W-:Y:S02]  /*00e0*/  UISETP.GE.U32.AND UP0, UPT, UR4, -0x7fffffff, UPT ;  /* 0x800000010400788c */ /* 0x001fe4000bf06070 */
[----:B------:R-:W-:-:S07]  /*00f0*/  IMAD R2, RZ, RZ, -UR4 ;  /* 0x80000004ff027e24 */ /* 0x000fce000f8e02ff */
[----:B------:R-:W-:Y:S05]  /*0100*/  BRA.U !UP0, `(.L_x_29) ;  /* 0x0000001508447547 */ /* 0x000fea000b800000 */
[----:B------:R-:W-:-:S13]  /*0110*/  ISETP.GT.AND P0, PT, R2, RZ, PT ;  /* 0x000000ff0200720c */ /* 0x000fda0003f04270 */
[----:B------:R-:W-:Y:S05]  /*0120*/  @P0 BRA `(.L_x_30) ;  /* 0x0000000800140947 */ /* 0x000fea0003800000 */
[C---:B------:R-:W-:Y:S01]  /*0130*/  LOP3.LUT R18, R2.reuse, 0x3, RZ, 0xc0, !PT ;  /* 0x0000000302127812 */ /* 0x040fe200078ec0ff */
[----:B------:R-:W-:Y:S01]  /*0140*/  UMOV UR4, URZ ;  /* 0x000000ff00047c82 */ /* 0x000fe20008000000 */
[----:B------:R-:W-:-:S07]  /*0150*/  LOP3.LUT R2, R2, 0xfffffffc, RZ, 0xc0, !PT ;  /* 0xfffffffc02027812 */ /* 0x000fce00078ec0ff */
.L_x_44:
[----:B------:R-:W0:Y:S01]  /*0160*/  LDC R4, c[0x0][0x3bc] ;  /* 0x0000ef00ff047b82 */ /* 0x000e220000000800 */
[----:B------:R-:W1:Y:S01]  /*0170*/  LDCU.64 UR10, c[0x0][0x3b0] ;  /* 0x00007600ff0a77ac */ /* 0x000e620008000a00 */
[----:B------:R-:W2:Y:S01]  /*0180*/  LDCU.64 UR8, c[0x0][0x3a8] ;  /* 0x00007500ff0877ac */ /* 0x000ea20008000a00 */
[----:B0-----:R-:W-:-:S05]  /*0190*/  IMAD R4, R4, UR4, RZ ;  /* 0x0000000404047c24 */ /* 0x001fca000f8e02ff */
[----:B------:R-:W-:-:S04]  /*01a0*/  IADD3 R5, P0, PT, R0, R4, RZ ;  /* 0x0000000400057210 */ /* 0x000fc80007f1e0ff */
[----:B------:R-:W-:Y:S01]  /*01b0*/  LEA.HI.X.SX32 R6, R4, R3, 0x1, P0 ;  /* 0x0000000304067211 */ /* 0x000fe200000f0eff */
[----:B------:R-:W-:-:S03]  /*01c0*/  IMAD.SHL.U32 R4, R5, 0x4, RZ ;  /* 0x0000000405047824 */ /* 0x000fc600078e00ff */
[----:B------:R-:W-:Y:S02]  /*01d0*/  SHF.L.U64.HI R5, R5, 0x2, R6 ;  /* 0x0000000205057819 */ /* 0x000fe40000010206 */
[C---:B-1----:R-:W-:Y:S02]  /*01e0*/  IADD3 R6, P1, PT, R4.reuse, UR10, RZ ;  /* 0x0000000a04067c10 */ /* 0x042fe4000ff3e0ff */
[----:B--2---:R-:W-:Y:S02]  /*01f0*/  IADD3 R4, P0, PT, R4, UR8, RZ ;  /* 0x0000000804047c10 */ /* 0x004fe4000ff1e0ff */
[C---:B------:R-:W-:Y:S02]  /*0200*/  IADD3.X R7, PT, PT, R5.reuse, UR11, RZ, P1, !PT ;  /* 0x0000000b05077c10 */ /* 0x040fe40008ffe4ff */
[----:B------:R-:W-:-:S03]  /*0210*/  IADD3.X R5, PT, PT, R5, UR9, RZ, P0, !PT ;  /* 0x0000000905057c10 */ /* 0x000fc600087fe4ff */
[----:B------:R-:W2:Y:S04]  /*0220*/  LDG.E R15, desc[UR6][R6.64] ;  /* 0x00000006060f7981 */ /* 0x000ea8000c1e1900 */
[----:B------:R-:W3:Y:S01]  /*0230*/  LDG.E R14, desc[UR6][R4.64] ;  /* 0x00000006040e7981 */ /* 0x000ee2000c1e1900 */
[----:B------:R-:W-:Y:S01]  /*0240*/  BSSY.RECONVERGENT B0, `(.L_x_31) ;  /* 0x000006d000007945 */ /* 0x000fe20003800200 */
[----:B--2--5:R-:W-:-:S04]  /*0250*/  VIMNMX R9, PT, PT, R24, R15, PT ;  /* 0x0000000f18097248 */ /* 0x024fc80003fe0100 */
[----:B---3--:R-:W-:-:S13]  /*0260*/  ISETP.GT.AND P0, PT, R9, R14, PT ;  /* 0x0000000e0900720c */ /* 0x008fda0003f04270 */
[----:B------:R-:W-:Y:S05]  /*0270*/  @!P0 BRA `(.L_x_32) ;  /* 0x0000000400a48947 */ /* 0x000fea0003800000 */
.L_x_43:
[----:B------:R-:W0:Y:S02]  /*0280*/  LDC.64 R4, c[0x0][0x388] ;  /* 0x0000e200ff047b82 */ /* 0x000e240000000a00 */
[----:B0-----:R-:W-:-:S05]  /*0290*/  IMAD.WIDE R4, R14, 0x4, R4 ;  /* 0x000000040e047825 */ /* 0x001fca00078e0204 */
[----:B------:R-:W2:Y:S01]  /*02a0*/  LDG.E R17, desc[UR6][R4.64] ;  /* 0x0000000604117981 */ /* 0x000ea2000c1e1900 */
[----:B------:R-:W-:Y:S01]  /*02b0*/  BSSY.RECONVERGENT B1, `(.L_x_33) ;  /* 0x0000062000017945 */ /* 0x000fe20003800200 */
[----:B------:R-:W-:Y:S02]  /*02c0*/  VIADD R14, R14, 0x1 ;  /* 0x000000010e0e7836 */ /* 0x000fe40000000000 */
[----:B--2---:R-:W-:-:S05]  /*02d0*/  IMAD.HI R8, R17, 0x66666667, RZ ;  /* 0x6666666711087827 */ /* 0x004fca00078e02ff */
[----:B------:R-:W-:-:S04]  /*02e0*/  SHF.R.U32.HI R9, RZ, 0x1f, R8 ;  /* 0x0000001fff097819 */ /* 0x000fc80000011608 */
[----:B------:R-:W-:-:S05]  /*02f0*/  LEA.HI.SX32 R8, R8, R9, 0x1e ;  /* 0x0000000908087211 */ /* 0x000fca00078ff2ff */
[----:B------:R-:W-:-:S05]  /*0300*/  IMAD R9, R8, -0xa, R17 ;  /* 0xfffffff608097824 */ /* 0x000fca00078e0211 */
[----:B------:R-:W-:-:S13]  /*0310*/  ISETP.NE.AND P0, PT, R9, R0, PT ;  /* 0x000000000900720c */ /* 0x000fda0003f05270 */
[----:B------:R-:W-:Y:S05]  /*0320*/  @!P0 BRA `(.L_x_34) ;  /* 0x0000000400688947 */ /* 0x000fea0003800000 */
[----:B------:R-:W-:Y:S01]  /*0330*/  IMAD.MOV.U32 R19, RZ, RZ, R24 ;  /* 0x000000ffff137224 */ /* 0x000fe200078e0018 */
[----:B------:R-:W-:Y:S04]  /*0340*/  BSSY.RELIABLE B2, `(.L_x_35) ;  /* 0x0000054000027945 */ /* 0x000fe80003800100 */
[----:B------:R-:W-:-:S07]  /*0350*/  VIMNMX R24, PT, PT, R14, R19, PT ;  /* 0x000000130e187248 */ /* 0x000fce0003fe0100 */
.L_x_42:
[----:B------:R-:W-:-:S13]  /*0360*/  ISETP.GE.AND P0, PT, R14, R19, PT ;  /* 0x000000130e00720c */ /* 0x000fda0003f06270 */
[----:B------:R-:W-:Y:S05]  /*0370*/  @P0 BREAK.RELIABLE B2 ;  /* 0x0000000000020942 */ /* 0x000fea0003800100 */
[----:B------:R-:W-:Y:S05]  /*0380*/  @P0 BRA `(.L_x_34) ;  /* 0x0000000400500947 */ /* 0x000fea0003800000 */
[----:B------:R-:W0:Y:S01]  /*0390*/  LDC.64 R8, c[0x0][0x388] ;  /* 0x0000e200ff087b82 */ /* 0x000e220000000a00 */
[----:B------:R-:W1:Y:S01]  /*03a0*/  LDCU UR5, c[0x0][0x3b8] ;  /* 0x00007700ff0577ac */ /* 0x000e620008000800 */
[----:B0-----:R-:W-:-:S05]  /*03b0*/  IMAD.WIDE R8, R19, 0x4, R8 ;  /* 0x0000000413087825 */ /* 0x001fca00078e0208 */
[----:B------:R0:W5:Y:S01]  /*03c0*/  LDG.E R21, desc[UR6][R8.64+-0x4] ;  /* 0xfffffc0608157981 */ /* 0x000162000c1e1900 */
[----:B-1----:R-:W-:Y:S01]  /*03d0*/  UISETP.GT.U32.AND UP0, UPT, UR5, -0x4, UPT ;  /* 0xfffffffc0500788c */ /* 0x002fe2000bf04070 */
[----:B------:R-:W-:Y:S02]  /*03e0*/  VIADD R19, R19, 0xffffffff ;  /* 0xffffffff13137836 */ /* 0x000fe40000000000 */
[----:B------:R-:W-:-:S06]  /*03f0*/  IMAD.MOV.U32 R16, RZ, RZ, 0xa ;  /* 0x0000000aff107424 */ /* 0x000fcc00078e00ff */
[----:B0-----:R-:W-:Y:S05]  /*0400*/  BRA.U UP0, `(.L_x_36) ;  /* 0x0000000100787547 */ /* 0x001fea000b800000 */
[----:B------:R-:W-:Y:S01]  /*0410*/  ISETP.GT.AND P0, PT, R2, RZ, PT ;  /* 0x000000ff0200720c */ /* 0x000fe20003f04270 */
[----:B------:R-:W-:Y:S02]  /*0420*/  IMAD.MOV.U32 R11, RZ, RZ, RZ ;  /* 0x000000ffff0b7224 */ /* 0x000fe400078e00ff */
[----:B------:R-:W-:-:S10]  /*0430*/  IMAD.MOV.U32 R12, RZ, RZ, 0x1 ;  /* 0x00000001ff0c7424 */ /* 0x000fd400078e00ff */
[----:B------:R-:W-:Y:S05]  /*0440*/  @!P0 BRA `(.L_x_37) ;  /* 0x0000000000508947 */ /* 0x000fea0003800000 */
[----:B------:R-:W-:Y:S01]  /*0450*/  IMAD.IADD R10, R2, 0x1, -R11 ;  /* 0x00000001020a7824 */ /* 0x000fe200078e0a0b */
[----:B------:R-:W-:-:S04]  /*0460*/  PLOP3.LUT P0, PT, PT, PT, PT, 0x80, 0x8 ;  /* 0x000000000008781c */ /* 0x000fc80003f0f070 */
[----:B------:R-:W-:-:S13]  /*0470*/  ISETP.GT.AND P1, PT, R10, 0xc, PT ;  /* 0x0000000c0a00780c */ /* 0x000fda0003f24270 */
[----:B------:R-:W-:Y:S05]  /*0480*/  @!P1 BRA `(.L_x_38) ;  /* 0x0000000000209947 */ /* 0x000fea0003800000 */
[----:B------:R-:W-:Y:S01]  /*0490*/  PLOP3.LUT P0, PT, PT, PT, PT, 0x8, 0x80 ;  /* 0x000000000080781c */ /* 0x000fe20003f0e170 */
[----:B------:R-:W-:-:S12]  /*04a0*/  VIADD R10, R2, 0xfffffff4 ;  /* 0xfffffff4020a7836 */ /* 0x000fd80000000000 */
.L_x_39:
[----:B------:R-:W-:Y:S02]  /*04b0*/  VIADD R11, R11, 0x10 ;  /* 0x000000100b0b7836 */ /* 0x000fe40000000000 */
[----:B------:R-:W-:Y:S02]  /*04c0*/  IMAD.MOV.U32 R13, RZ, RZ, R12 ;  /* 0x000000ffff0d7224 */ /* 0x000fe400078e000c */
[----:B------:R-:W-:Y:S01]  /*04d0*/  IMAD R12, R12, 0x6fc10000, RZ ;  /* 0x6fc100000c0c7824 */ /* 0x000fe200078e02ff */
[----:B------:R-:W-:-:S13]  /*04e0*/  ISETP.GE.AND P1, PT, R11, R10, PT ;  /* 0x0000000a0b00720c */ /* 0x000fda0003f26270 */
[----:B------:R-:W-:Y:S05]  /*04f0*/  @!P1 BRA `(.L_x_39) ;  /* 0xfffffffc00ec9947 */ /* 0x000fea000383ffff */
[----:B------:R-:W-:-:S07]  /*0500*/  IMAD R13, R13, -0x2b5af000, RZ ;  /* 0xd4a510000d0d7824 */ /* 0x000fce00078e02ff */
.L_x_38:
[----:B------:R-:W-:-:S05]  /*0510*/  IMAD.IADD R10, R2, 0x1, -R11 ;  /* 0x00000001020a7824 */ /* 0x000fca00078e0a0b */
[----:B------:R-:W-:-:S13]  /*0520*/  ISETP.GT.AND P1, PT, R10, 0x4, PT ;  /* 0x000000040a00780c */ /* 0x000fda0003f24270 */
[----:B------:R-:W-:Y:S01]  /*0530*/  @P1 VIADD R11, R11, 0x8 ;  /* 0x000000080b0b1836 */ /* 0x000fe20000000000 */
[----:B------:R-:W-:Y:S01]  /*0540*/  @P1 PLOP3.LUT P0, PT, PT, PT, PT, 0x8, 0x80 ;  /* 0x000000000080181c */ /* 0x000fe20003f0e170 */
[C---:B------:R-:W-:Y:S02]  /*0550*/  @P1 IMAD R13, R12.reuse, 0x2710, RZ ;  /* 0x000027100c0d1824 */ /* 0x040fe400078e02ff */
[----:B------:R-:W-:Y:S01]  /*0560*/  @P1 IMAD R12, R12, 0x5f5e100, RZ ;  /* 0x05f5e1000c0c1824 */ /* 0x000fe200078e02ff */
[----:B------:R-:W-:-:S13]  /*0570*/  ISETP.NE.OR P0, PT, R11, R2, P0 ;  /* 0x000000020b00720c */ /* 0x000fda0000705670 */
[----:B------:R-:W-:Y:S05]  /*0580*/  @!P0 BRA `(.L_x_40) ;  /* 0x0000000000148947 */ /* 0x000fea0003800000 */
.L_x_37:
[----:B------:R-:W-:Y:S02]  /*0590*/  VIADD R11, R11, 0x4 ;  /* 0x000000040b0b7836 */ /* 0x000fe40000000000 */
[----:B------:R-:W-:Y:S02]  /*05a0*/  IMAD.MOV.U32 R13, RZ, RZ, R12 ;  /* 0x000000ffff0d7224 */ /* 0x000fe400078e000c */
[----:B------:R-:W-:Y:S01]  /*05b0*/  IMAD R12, R12, 0x2710, RZ ;  /* 0x000027100c0c7824 */ /* 0x000fe200078e02ff */
[----:B------:R-:W-:-:S13]  /*05c0*/  ISETP.NE.AND P0, PT, R11, R2, PT ;  /* 0x000000020b00720c */ /* 0x000fda0003f05270 */
[----:B------:R-:W-:Y:S05]  /*05d0*/  @P0 BRA `(.L_x_37) ;  /* 0xfffffffc00ec0947 */ /* 0x000fea000383ffff */
.L_x_40:
[----:B------:R-:W-:-:S07]  /*05e0*/  IMAD R16, R13, 0x186a0, RZ ;  /* 0x000186a00d107824 */ /* 0x000fce00078e02ff */
.L_x_36:
[----:B------:R-:W-:-:S04]  /*05f0*/  VIMNMX.U32 R10, PT, PT, R18, 0x2, PT ;  /* 0x00000002120a7848 */ /* 0x000fc80003fe0000 */
[----:B------:R-:W-:-:S04]  /*0600*/  SHF.L.U32 R20, R10, 0x2, RZ ;  /* 0x000000020a147819 */ /* 0x000fc800000006ff */
[----:B------:R-:W0:Y:S02]  /*0610*/  LDC R10, c[0x2][R20+0x18] ;  /* 0x00800600140a7b82 */ /* 0x000e240000000800 */
[----:B0-----:R-:W-:-:S04]  /*0620*/  SHF.R.S32.HI R11, RZ, 0x1f, R10 ;  /* 0x0000001fff0b7819 */ /* 0x001fc8000001140a */
.L_x_173:
[----:B------:R-:W-:Y:S05]  /*0630*/  BRX R10 -0x640                                     (*"BRANCH_TARGETS .L_x_41,.L_x_175,.L_x_176"*) ;  /* 0xfffffff80a707949 */ /* 0x000fea000383ffff */
.L_x_176:
[----:B------:R-:W-:Y:S01]  /*0640*/  IMAD.MOV.U32 R11, RZ, RZ, 0xa ;  /* 0x0000000aff0b7424 */ /* 0x000fe200078e00ff */
[----:B------:R-:W-:-:S04]  /*0650*/  ISETP.NE.AND P0, PT, R18, 0x2, PT ;  /* 0x000000021200780c */ /* 0x000fc80003f05270 */
[----:B------:R-:W-:-:S05]  /*0660*/  SEL R11, R11, 0x64, !P0 ;  /* 0x000000640b0b7807 */ /* 0x000fca0004000000 */
[----:B------:R-:W-:Y:S01]  /*0670*/  IMAD R12, R11, R16, RZ ;  /* 0x000000100b0c7224 */ /* 0x000fe200078e02ff */
[----:B------:R-:W-:Y:S06]  /*0680*/  BRA `(.L_x_41) ;  /* 0x0000000000047947 */ /* 0x000fec0003800000 */
.L_x_175:
[----:B------:R-:W-:-:S07]  /*0690*/  IMAD.MOV.U32 R12, RZ, RZ, R16 ;  /* 0x000000ffff0c7224 */ /* 0x000fce00078e0010 */
.L_x_41:
[-C--:B------:R-:W-:Y:S02]  /*06a0*/  IABS R16, R12.reuse ;  /* 0x0000000c00107213 */ /* 0x080fe40000000000 */
[----:B-----5:R-:W-:Y:S02]  /*06b0*/  IABS R22, R21 ;  /* 0x0000001500167213 */ /* 0x020fe40000000000 */
[----:B------:R-:W0:Y:S01]  /*06c0*/  I2F.RP R20, R16 ;  /* 0x0000001000147306 */ /* 0x000e220000209400 */
[----:B------:R-:W-:-:S07]  /*06d0*/  IABS R25, R12 ;  /* 0x0000000c00197213 */ /* 0x000fce0000000000 */
[----:B0-----:R-:W0:Y:S02]  /*06e0*/  MUFU.RCP R20, R20 ;  /* 0x0000001400147308 */ /* 0x001e240000001000 */
[----:B0-----:R-:W-:-:S06]  /*06f0*/  VIADD R10, R20, 0xffffffe ;  /* 0x0ffffffe140a7836 */ /* 0x001fcc0000000000 */
[----:B------:R0:W1:Y:S02]  /*0700*/  F2I.FTZ.U32.TRUNC.NTZ R11, R10 ;  /* 0x0000000a000b7305 */ /* 0x000064000021f000 */
[----:B0-----:R-:W-:Y:S02]  /*0710*/  IMAD.MOV.U32 R10, RZ, RZ, RZ ;  /* 0x000000ffff0a7224 */ /* 0x001fe400078e00ff */
[----:B-1----:R-:W-:-:S04]  /*0720*/  IMAD.MOV R23, RZ, RZ, -R11 ;  /* 0x000000ffff177224 */ /* 0x002fc800078e0a0b */
[----:B------:R-:W-:-:S04]  /*0730*/  IMAD R23, R23, R16, RZ ;  /* 0x0000001017177224 */ /* 0x000fc800078e02ff */
[----:B------:R-:W-:Y:S01]  /*0740*/  IMAD.HI.U32 R11, R11, R23, R10 ;  /* 0x000000170b0b7227 */ /* 0x000fe200078e000a */
[----:B------:R-:W-:-:S03]  /*0750*/  LOP3.LUT R10, R21, R12, RZ, 0x3c, !PT ;  /* 0x0000000c150a7212 */ /* 0x000fc600078e3cff */
[----:B------:R-:W-:Y:S01]  /*0760*/  IMAD.MOV R23, RZ, RZ, -R25 ;  /* 0x000000ffff177224 */ /* 0x000fe200078e0a19 */
[----:B------:R-:W-:Y:S01]  /*0770*/  ISETP.GE.AND P1, PT, R10, RZ, PT ;  /* 0x000000ff0a00720c */ /* 0x000fe20003f26270 */
[----:B------:R-:W-:-:S04]  /*0780*/  IMAD.HI.U32 R11, R11, R22, RZ ;  /* 0x000000160b0b7227 */ /* 0x000fc800078e00ff */
[----:B------:R-:W-:-:S05]  /*0790*/  IMAD R23, R11, R23, R22 ;  /* 0x000000170b177224 */ /* 0x000fca00078e0216 */
[----:B------:R-:W-:-:S13]  /*07a0*/  ISETP.GT.U32.AND P2, PT, R16, R23, PT ;  /* 0x000000171000720c */ /* 0x000fda0003f44070 */
[----:B------:R-:W-:Y:S02]  /*07b0*/  @!P2 IMAD.IADD R23, R23, 0x1, -R16 ;  /* 0x000000011717a824 */ /* 0x000fe400078e0a10 */
[----:B------:R-:W-:Y:S01]  /*07c0*/  @!P2 VIADD R11, R11, 0x1 ;  /* 0x000000010b0ba836 */ /* 0x000fe20000000000 */
[----:B------:R-:W-:Y:S02]  /*07d0*/  ISETP.NE.AND P2, PT, R12, RZ, PT ;  /* 0x000000ff0c00720c */ /* 0x000fe40003f45270 */
[----:B------:R-:W-:-:S13]  /*07e0*/  ISETP.GE.U32.AND P0, PT, R23, R16, PT ;  /* 0x000000101700720c */ /* 0x000fda0003f06070 */
[----:B------:R-:W-:-:S04]  /*07f0*/  @P0 VIADD R11, R11, 0x1 ;  /* 0x000000010b0b0836 */ /* 0x000fc80000000000 */
[----:B------:R-:W-:Y:S01]  /*0800*/  @!P1 IMAD.MOV R11, RZ, RZ, -R11 ;  /* 0x000000ffff0b9224 */ /* 0x000fe200078e0a0b */
[----:B------:R-:W-:-:S05]  /*0810*/  @!P2 LOP3.LUT R11, RZ, R12, RZ, 0x33, !PT ;  /* 0x0000000cff0ba212 */ /* 0x000fca00078e33ff */
[----:B------:R-:W-:-:S05]  /*0820*/  IMAD.HI R10, R11, 0x66666667, RZ ;  /* 0x666666670b0a7827 */ /* 0x000fca00078e02ff */
[----:B------:R-:W-:-:S04]  /*0830*/  SHF.R.U32.HI R23, RZ, 0x1f, R10 ;  /* 0x0000001fff177819 */ /* 0x000fc8000001160a */
[----:B------:R-:W-:-:S05]  /*0840*/  LEA.HI.SX32 R10, R10, R23, 0x1e ;  /* 0x000000170a0a7211 */ /* 0x000fca00078ff2ff */
[----:B------:R-:W-:-:S05]  /*0850*/  IMAD R11, R10, -0xa, R11 ;  /* 0xfffffff60a0b7824 */ /* 0x000fca00078e020b */
[----:B------:R-:W-:-:S13]  /*0860*/  ISETP.NE.AND P0, PT, R11, R0, PT ;  /* 0x000000000b00720c */ /* 0x000fda0003f05270 */
[----:B------:R-:W-:Y:S05]  /*0870*/  @P0 BRA `(.L_x_42) ;  /* 0xfffffff800b80947 */ /* 0x000fea000383ffff */
[----:B------:R-:W-:Y:S05]  /*0880*/  BSYNC.RELIABLE B2 ;  /* 0x0000000000027941 */ /* 0x000fea0003800100 */
.L_x_35:
[----:B------:R0:W-:Y:S04]  /*0890*/  STG.E desc[UR6][R4.64], R21 ;  /* 0x0000001504007986 */ /* 0x0001e8000c101906 */
[----:B------:R0:W-:Y:S04]  /*08a0*/  STG.E desc[UR6][R8.64+-0x4], R17 ;  /* 0xfffffc1108007986 */ /* 0x0001e8000c101906 */
[----:B------:R0:W5:Y:S01]  /*08b0*/  LDG.E R15, desc[UR6][R6.64] ;  /* 0x00000006060f7981 */ /* 0x000162000c1e1900 */
[----:B------:R-:W-:-:S07]  /*08c0*/  IMAD.MOV.U32 R24, RZ, RZ, R19 ;  /* 0x000000ffff187224 */ /* 0x000fce00078e0013 */
.L_x_34:
[----:B------:R-:W-:Y:S05]  /*08d0*/  BSYNC.RECONVERGENT B1 ;  /* 0x0000000000017941 */ /* 0x000fea0003800200 */
.L_x_33:
[----:B0----5:R-:W-:-:S04]  /*08e0*/  VIMNMX R5, PT, PT, R24, R15, PT ;  /* 0x0000000f18057248 */ /* 0x021fc80003fe0100 */
[----:B------:R-:W-:-:S13]  /*08f0*/  ISETP.GT.AND P0, PT, R5, R14, PT ;  /* 0x0000000e0500720c */ /* 0x000fda0003f04270 */
[----:B------:R-:W-:Y:S05]  /*0900*/  @P0 BRA `(.L_x_43) ;  /* 0xfffffff8005c0947 */ /* 0x000fea000383ffff */
.L_x_32:
[----:B------:R-:W-:Y:S05]  /*0910*/  BSYNC.RECONVERGENT B0 ;  /* 0x0000000000007941 */ /* 0x000fea0003800200 */
.L_x_31:
[----:B------:R-:W-:Y:S05]  /*0920*/  WARPSYNC.ALL ;  /* 0x0000000000007948 */ /* 0x000fea0003800000 */
[----:B------:R-:W0:Y:S01]  /*0930*/  LDCU UR5, c[0x0][0x3c0] ;  /* 0x00007800ff0577ac */ /* 0x000e220008000800 */
[----:B------:R-:W-:-:S04]  /*0940*/  UIADD3 UR4, UPT, UPT, UR4, 0x1, URZ ;  /* 0x0000000104047890 */ /* 0x000fc8000fffe0ff */
[----:B0-----:R-:W-:-:S09]  /*0950*/  UISETP.NE.AND UP0, UPT, UR4, UR5, UPT ;  /* 0x000000050400728c */ /* 0x001fd2000bf05270 */
[----:B------:R-:W-:Y:S05]  /*0960*/  BRA.U !UP0, `(.L_x_28) ;  /* 0x0000001908287547 */ /* 0x000fea000b800000 */
[----:B------:R-:W-:Y:S05]  /*0970*/  BRA `(.L_x_44) ;  /* 0xfffffff400f87947 */ /* 0x000fea000383ffff */
.L_x_30:
[C---:B------:R-:W-:Y:S01]  /*0980*/  LOP3.LUT R22, R2.reuse, 0x3, RZ, 0xc0, !PT ;  /* 0x0000000302167812 */ /* 0x040fe200078ec0ff */
[----:B------:R-:W-:Y:S01]  /*0990*/  IMAD.MOV.U32 R5, RZ, RZ, 0xa ;  /* 0x0000000aff057424 */ /* 0x000fe200078e00ff */
[----:B------:R-:W-:Y:S01]  /*09a0*/  LOP3.LUT R2, R2, 0x7ffffffc, RZ, 0xc0, !PT ;  /* 0x7ffffffc02027812 */ /* 0x000fe200078ec0ff */
[----:B------:R-:W-:Y:S01]  /*09b0*/  UMOV UR4, URZ ;  /* 0x000000ff00047c82 */ /* 0x000fe20008000000 */
[----:B------:R-:W-:-:S03]  /*09c0*/  ISETP.NE.AND P0, PT, R22, 0x2, PT ;  /* 0x000000021600780c */ /* 0x000fc60003f05270 */
[----:B------:R-:W-:Y:S01]  /*09d0*/  IMAD.MOV R4, RZ, RZ, -R2 ;  /* 0x000000ffff047224 */ /* 0x000fe200078e0a02 */
[----:B------:R-:W-:-:S09]  /*09e0*/  SEL R5, R5, 0x64, !P0 ;  /* 0x0000006405057807 */ /* 0x000fd20004000000 */
.L_x_64:
[----:B------:R-:W0:Y:S01]  /*09f0*/  LDC R6, c[0x0][0x3bc] ;  /* 0x0000ef00ff067b82 */ /* 0x000e220000000800 */
[----:B------:R-:W1:Y:S01]  /*0a00*/  LDCU.64 UR10, c[0x0][0x3b0] ;  /* 0x00007600ff0a77ac */ /* 0x000e620008000a00 */
[----:B------:R-:W2:Y:S01]  /*0a10*/  LDCU.64 UR8, c[0x0][0x3a8] ;  /* 0x00007500ff0877ac */ /* 0x000ea20008000a00 */
[----:B0-----:R-:W-:-:S05]  /*0a20*/  IMAD R6, R6, UR4, RZ ;  /* 0x0000000406067c24 */ /* 0x001fca000f8e02ff */
[----:B------:R-:W-:-:S04]  /*0a30*/  IADD3 R7, P0, PT, R0, R6, RZ ;  /* 0x0000000600077210 */ /* 0x000fc80007f1e0ff */
[----:B------:R-:W-:Y:S02]  /*0a40*/  LEA.HI.X.SX32 R8, R6, R3, 0x1, P0 ;  /* 0x0000000306087211 */ /* 0x000fe400000f0eff */
[C---:B------:R-:W-:Y:S02]  /*0a50*/  SHF.L.U32 R6, R7.reuse, 0x2, RZ ;  /* 0x0000000207067819 */ /* 0x040fe400000006ff */
[----:B------:R-:W-:Y:S02]  /*0a60*/  SHF.L.U64.HI R7, R7, 0x2, R8 ;  /* 0x0000000207077819 */ /* 0x000fe40000010208 */
[C---:B-1----:R-:W-:Y:S02]  /*0a70*/  IADD3 R12, P1, PT, R6.reuse, UR10, RZ ;  /* 0x0000000a060c7c10 */ /* 0x042fe4000ff3e0ff */
[----:B--2---:R-:W-:Y:S02]  /*0a80*/  IADD3 R6, P0, PT, R6, UR8, RZ ;  /* 0x0000000806067c10 */ /* 0x004fe4000ff1e0ff */
[----:B------:R-:W-:-:S02]  /*0a90*/  IADD3.X R13, PT, PT, R7, UR11, RZ, P1, !PT ;  /* 0x0000000b070d7c10 */ /* 0x000fc40008ffe4ff */
[----:B------:R-:W-:-:S03]  /*0aa0*/  IADD3.X R7, PT, PT, R7, UR9, RZ, P0, !PT ;  /* 0x0000000907077c10 */ /* 0x000fc600087fe4ff */
[----:B------:R-:W2:Y:S04]  /*0ab0*/  LDG.E R15, desc[UR6][R12.64] ;  /* 0x000000060c0f7981 */ /* 0x000ea8000c1e1900 */
[----:B------:R-:W3:Y:S01]  /*0ac0*/  LDG.E R6, desc[UR6][R6.64] ;  /* 0x0000000606067981 */ /* 0x000ee2000c1e1900 */
[----:B------:R-:W-:Y:S01]  /*0ad0*/  BSSY.RECONVERGENT B0, `(.L_x_45) ;  /* 0x00000ae000007945 */ /* 0x000fe20003800200 */
[----:B--2--5:R-:W-:-:S04]  /*0ae0*/  VIMNMX R17, PT, PT, R24, R15, PT ;  /* 0x0000000f18117248 */ /* 0x024fc80003fe0100 */
[----:B---3--:R-:W-:-:S13]  /*0af0*/  ISETP.GT.AND P0, PT, R17, R6, PT ;  /* 0x000000061100720c */ /* 0x008fda0003f04270 */
[----:B------:R-:W-:Y:S05]  /*0b00*/  @!P0 BRA `(.L_x_46) ;  /* 0x0000000800a88947 */ /* 0x000fea0003800000 */
[----:B------:R-:W-:-:S07]  /*0b10*/  IMAD.MOV.U32 R7, RZ, RZ, R15 ;  /* 0x000000ffff077224 */ /* 0x000fce00078e000f */
.L_x_63:
[----:B------:R-:W0:Y:S01]  /*0b20*/  LDC.64 R14, c[0x0][0x388] ;  /* 0x0000e200ff0e7b82 */ /* 0x000e220000000a00 */
[----:B------:R-:W1:Y:S01]  /*0b30*/  LDCU UR5, c[0x0][0x3b8] ;  /* 0x00007700ff0577ac */ /* 0x000e620008000800 */
[----:B0-----:R-:W-:-:S05]  /*0b40*/  IMAD.WIDE R14, R6, 0x4, R14 ;  /* 0x00000004060e7825 */ /* 0x001fca00078e020e */
[----:B------:R0:W5:Y:S01]  /*0b50*/  LDG.E R8, desc[UR6][R14.64] ;  /* 0x000000060e087981 */ /* 0x000162000c1e1900 */
[----:B-1----:R-:W-:Y:S01]  /*0b60*/  UISETP.GT.U32.AND UP0, UPT, UR5, -0x4, UPT ;  /* 0xfffffffc0500788c */ /* 0x002fe2000bf04070 */
[----:B------:R-:W-:Y:S02]  /*0b70*/  VIADD R6, R6, 0x1 ;  /* 0x0000000106067836 */ /* 0x000fe40000000000 */
[----:B------:R-:W-:Y:S02]  /*0b80*/  IMAD.MOV.U32 R21, RZ, RZ, R24 ;  /* 0x000000ffff157224 */ /* 0x000fe400078e0018 */
[----:B------:R-:W-:-:S04]  /*0b90*/  IMAD.MOV.U32 R18, RZ, RZ, 0xa ;  /* 0x0000000aff127424 */ /* 0x000fc800078e00ff */
[----:B0-----:R-:W-:Y:S05]  /*0ba0*/  BRA.U UP0, `(.L_x_47) ;  /* 0x0000000100787547 */ /* 0x001fea000b800000 */
[----:B------:R-:W-:Y:S02]  /*0bb0*/  IMAD.MOV R11, RZ, RZ, -R2 ;  /* 0x000000ffff0b7224 */ /* 0x000fe400078e0a02 */
[----:B------:R-:W-:-:S03]  /*0bc0*/  IMAD.MOV.U32 R16, RZ, RZ, R4 ;  /* 0x000000ffff107224 */ /* 0x000fc600078e0004 */
[----:B------:R-:W-:Y:S01]  /*0bd0*/  ISETP.GE.AND P0, PT, R11, RZ, PT ;  /* 0x000000ff0b00720c */ /* 0x000fe20003f06270 */
[----:B------:R-:W-:-:S12]  /*0be0*/  IMAD.MOV.U32 R11, RZ, RZ, 0x1 ;  /* 0x00000001ff0b7424 */ /* 0x000fd800078e00ff */
[----:B------:R-:W-:Y:S05]  /*0bf0*/  @P0 BRA `(.L_x_48) ;  /* 0x00000000004c0947 */ /* 0x000fea0003800000 */
[----:B------:R-:W-:Y:S01]  /*0c00*/  IMAD.MOV R17, RZ, RZ, -R16 ;  /* 0x000000ffff117224 */ /* 0x000fe200078e0a10 */
[----:B------:R-:W-:-:S04]  /*0c10*/  PLOP3.LUT P0, PT, PT, PT, PT, 0x80, 0x8 ;  /* 0x000000000008781c */ /* 0x000fc80003f0f070 */
[----:B------:R-:W-:-:S13]  /*0c20*/  ISETP.GT.AND P1, PT, R17, 0xc, PT ;  /* 0x0000000c1100780c */ /* 0x000fda0003f24270 */
[----:B------:R-:W-:Y:S05]  /*0c30*/  @!P1 BRA `(.L_x_49) ;  /* 0x00000000001c9947 */ /* 0x000fea0003800000 */
[----:B------:R-:W-:-:S13]  /*0c40*/  PLOP3.LUT P0, PT, PT, PT, PT, 0x8, 0x80 ;  /* 0x000000000080781c */ /* 0x000fda0003f0e170 */
.L_x_50:
[----:B------:R-:W-:Y:S02]  /*0c50*/  VIADD R16, R16, 0x10 ;  /* 0x0000001010107836 */ /* 0x000fe40000000000 */
[----:B------:R-:W-:Y:S02]  /*0c60*/  IMAD.MOV.U32 R10, RZ, RZ, R11 ;  /* 0x000000ffff0a7224 */ /* 0x000fe400078e000b */
[----:B------:R-:W-:Y:S01]  /*0c70*/  IMAD R11, R11, 0x6fc10000, RZ ;  /* 0x6fc100000b0b7824 */ /* 0x000fe200078e02ff */
[----:B------:R-:W-:-:S13]  /*0c80*/  ISETP.GE.AND P1, PT, R16, -0xc, PT ;  /* 0xfffffff41000780c */ /* 0x000fda0003f26270 */
[----:B------:R-:W-:Y:S05]  /*0c90*/  @!P1 BRA `(.L_x_50) ;  /* 0xfffffffc00ec9947 */ /* 0x000fea000383ffff */
[----:B------:R-:W-:-:S07]  /*0ca0*/  IMAD R10, R10, -0x2b5af000, RZ ;  /* 0xd4a510000a0a7824 */ /* 0x000fce00078e02ff */
.L_x_49:
[----:B------:R-:W-:-:S05]  /*0cb0*/  IMAD.MOV R17, RZ, RZ, -R16 ;  /* 0x000000ffff117224 */ /* 0x000fca00078e0a10 */
[----:B------:R-:W-:-:S13]  /*0cc0*/  ISETP.GT.AND P1, PT, R17, 0x4, PT ;  /* 0x000000041100780c */ /* 0x000fda0003f24270 */
[----:B------:R-:W-:Y:S01]  /*0cd0*/  @P1 VIADD R16, R16, 0x8 ;  /* 0x0000000810101836 */ /* 0x000fe20000000000 */
[----:B------:R-:W-:Y:S01]  /*0ce0*/  @P1 PLOP3.LUT P0, PT, PT, PT, PT, 0x8, 0x80 ;  /* 0x000000000080181c */ /* 0x000fe20003f0e170 */
[C---:B------:R-:W-:Y:S02]  /*0cf0*/  @P1 IMAD R10, R11.reuse, 0x2710, RZ ;  /* 0x000027100b0a1824 */ /* 0x040fe400078e02ff */
[----:B------:R-:W-:Y:S01]  /*0d00*/  @P1 IMAD R11, R11, 0x5f5e100, RZ ;  /* 0x05f5e1000b0b1824 */ /* 0x000fe200078e02ff */
[----:B------:R-:W-:-:S13]  /*0d10*/  ISETP.EQ.AND P2, PT, R16, RZ, PT ;  /* 0x000000ff1000720c */ /* 0x000fda0003f42270 */
[----:B------:R-:W-:Y:S05]  /*0d20*/  @!P0 BRA P2, `(.L_x_51) ;  /* 0x0000000000148947 */ /* 0x000fea0001000000 */
.L_x_48:
[----:B------:R-:W-:Y:S01]  /*0d30*/  VIADD R16, R16, 0x4 ;  /* 0x0000000410107836 */ /* 0x000fe20000000000 */
[----:B------:R-:W-:Y:S01]  /*0d40*/  MOV R10, R11 ;  /* 0x0000000b000a7202 */ /* 0x000fe20000000f00 */
[----:B------:R-:W-:-:S03]  /*0d50*/  IMAD R11, R11, 0x2710, RZ ;  /* 0x000027100b0b7824 */ /* 0x000fc600078e02ff */
[----:B------:R-:W-:-:S13]  /*0d60*/  ISETP.NE.AND P0, PT, R16, RZ, PT ;  /* 0x000000ff1000720c */ /* 0x000fda0003f05270 */
[----:B------:R-:W-:Y:S05]  /*0d70*/  @P0 BRA `(.L_x_48) ;  /* 0xfffffffc00ec0947 */ /* 0x000fea000383ffff */
.L_x_51:
[----:B------:R-:W-:-:S07]  /*0d80*/  IMAD R18, R10, 0x186a0, RZ ;  /* 0x000186a00a127824 */ /* 0x000fce00078e02ff */
.L_x_47:
[----:B------:R-:W-:-:S05]  /*0d90*/  VIMNMX.U32 R16, PT, PT, R22, 0x2, PT ;  /* 0x0000000216107848 */ /* 0x000fca0003fe0000 */
[----:B------:R-:W-:-:S04]  /*0da0*/  IMAD.SHL.U32 R19, R16, 0x4, RZ ;  /* 0x0000000410137824 */ /* 0x000fc800078e00ff */
[----:B------:R-:W0:Y:S02]  /*0db0*/  LDC R16, c[0x2][R19] ;  /* 0x0080000013107b82 */ /* 0x000e240000000800 */
[----:B0-----:R-:W-:-:S04]  /*0dc0*/  SHF.R.S32.HI R17, RZ, 0x1f, R16 ;  /* 0x0000001fff117819 */ /* 0x001fc80000011410 */
.L_x_177:
[----:B------:R-:W-:Y:S05]  /*0dd0*/  BRX R16 -0xde0                                     (*"BRANCH_TARGETS .L_x_52,.L_x_179,.L_x_180"*) ;  /* 0xfffffff010887949 */ /* 0x000fea000383ffff */
.L_x_180:
[----:B------:R-:W-:Y:S01]  /*0de0*/  IMAD R11, R5, R18, RZ ;  /* 0x00000012050b7224 */ /* 0x000fe200078e02ff */
[----:B------:R-:W-:Y:S06]  /*0df0*/  BRA `(.L_x_52) ;  /* 0x0000000000047947 */ /* 0x000fec0003800000 */
.L_x_179:
[----:B------:R-:W-:-:S07]  /*0e00*/  IMAD.MOV.U32 R11, RZ, RZ, R18 ;  /* 0x000000ffff0b7224 */ /* 0x000fce00078e0012 */
.L_x_52:
[-C--:B------:R-:W-:Y:S01]  /*0e10*/  IABS R18, R11.reuse ;  /* 0x0000000b00127213 */ /* 0x080fe20000000000 */
[----:B------:R-:W-:Y:S01]  /*0e20*/  BSSY.RECONVERGENT B1, `(.L_x_53) ;  /* 0x0000075000017945 */ /* 0x000fe20003800200 */
[----:B-----5:R-:W-:Y:S02]  /*0e30*/  IABS R24, R8 ;  /* 0x0000000800187213 */ /* 0x020fe40000000000 */
[----:B------:R-:W0:Y:S01]  /*0e40*/  I2F.RP R19, R18 ;  /* 0x0000001200137306 */ /* 0x000e220000209400 */
[----:B------:R-:W-:-:S07]  /*0e50*/  IABS R25, R11 ;  /* 0x0000000b00197213 */ /* 0x000fce0000000000 */
[----:B0-----:R-:W0:Y:S02]  /*0e60*/  MUFU.RCP R19, R19 ;  /* 0x0000001300137308 */ /* 0x001e240000001000 */
[----:B0-----:R-:W-:Y:S02]  /*0e70*/  VIADD R16, R19, 0xffffffe ;  /* 0x0ffffffe13107836 */ /* 0x001fe40000000000 */
[----:B------:R-:W-:-:S04]  /*0e80*/  IMAD.MOV R19, RZ, RZ, -R25 ;  /* 0x000000ffff137224 */ /* 0x000fc800078e0a19 */
[----:B------:R0:W1:Y:S02]  /*0e90*/  F2I.FTZ.U32.TRUNC.NTZ R17, R16 ;  /* 0x0000001000117305 */ /* 0x000064000021f000 */
[----:B0-----:R-:W-:Y:S02]  /*0ea0*/  IMAD.MOV.U32 R16, RZ, RZ, RZ ;  /* 0x000000ffff107224 */ /* 0x001fe400078e00ff */
[----:B-1----:R-:W-:-:S04]  /*0eb0*/  IMAD.MOV R23, RZ, RZ, -R17 ;  /* 0x000000ffff177224 */ /* 0x002fc800078e0a11 */
[----:B------:R-:W-:-:S04]  /*0ec0*/  IMAD R23, R23, R18, RZ ;  /* 0x0000001217177224 */ /* 0x000fc800078e02ff */
[----:B------:R-:W-:Y:S01]  /*0ed0*/  IMAD.HI.U32 R17, R17, R23, R16 ;  /* 0x0000001711117227 */ /* 0x000fe200078e0010 */
[----:B------:R-:W-:-:S04]  /*0ee0*/  LOP3.LUT R16, R8, R11, RZ, 0x3c, !PT ;  /* 0x0000000b08107212 */ /* 0x000fc800078e3cff */
[----:B------:R-:W-:Y:S01]  /*0ef0*/  ISETP.GE.AND P1, PT, R16, RZ, PT ;  /* 0x000000ff1000720c */ /* 0x000fe20003f26270 */
[----:B------:R-:W-:-:S04]  /*0f00*/  IMAD.HI.U32 R17, R17, R24, RZ ;  /* 0x0000001811117227 */ /* 0x000fc800078e00ff */
[----:B------:R-:W-:Y:S02]  /*0f10*/  IMAD R19, R17, R19, R24 ;  /* 0x0000001311137224 */ /* 0x000fe400078e0218 */
[----:B------:R-:W-:-:S03]  /*0f20*/  IMAD.MOV.U32 R24, RZ, RZ, R21 ;  /* 0x000000ffff187224 */ /* 0x000fc600078e0015 */
        /* <DEDUP_REMOVED lines=13> */
[----:B------:R-:W-:Y:S05]  /*1000*/  @!P0 BRA `(.L_x_54) ;  /* 0x0000000400588947 */ /* 0x000fea0003800000 */
[----:B------:R-:W-:Y:S01]  /*1010*/  BSSY.RELIABLE B2, `(.L_x_55) ;  /* 0x0000051000027945 */ /* 0x000fe20003800100 */
[----:B------:R-:W-:-:S07]  /*1020*/  VIMNMX R24, PT, PT, R6, R21, PT ;  /* 0x0000001506187248 */ /* 0x000fce0003fe0100 */
.L_x_62:
        /* <DEDUP_REMOVED lines=12> */
[----:B------:R-:W-:Y:S02]  /*10f0*/  HFMA2 R19, -RZ, RZ, 0, 0 ;  /* 0x00000000ff137431 */ /* 0x000fe400000001ff */
        /* <DEDUP_REMOVED lines=8> */
.L_x_59:
[----:B------:R-:W-:Y:S02]  /*1180*/  VIADD R19, R19, 0x10 ;  /* 0x0000001013137836 */ /* 0x000fe40000000000 */
[----:B------:R-:W-:Y:S02]  /*1190*/  IMAD.MOV.U32 R9, RZ, RZ, R20 ;  /* 0x000000ffff097224 */ /* 0x000fe400078e0014 */
[----:B------:R-:W-:Y:S01]  /*11a0*/  IMAD R20, R20, 0x6fc10000, RZ ;  /* 0x6fc1000014147824 */ /* 0x000fe200078e02ff */
[----:B------:R-:W-:-:S13]  /*11b0*/  ISETP.GE.AND P1, PT, R19, R18, PT ;  /* 0x000000121300720c */ /* 0x000fda0003f26270 */
[----:B------:R-:W-:Y:S05]  /*11c0*/  @!P1 BRA `(.L_x_59) ;  /* 0xfffffffc00ec9947 */ /* 0x000fea000383ffff */
[----:B------:R-:W-:-:S07]  /*11d0*/  IMAD R9, R9, -0x2b5af000, RZ ;  /* 0xd4a5100009097824 */ /* 0x000fce00078e02ff */
.L_x_58:
        /* <DEDUP_REMOVED lines=8> */
.L_x_57:
[----:B------:R-:W-:Y:S02]  /*1260*/  VIADD R19, R19, 0x4 ;  /* 0x0000000413137836 */ /* 0x000fe40000000000 */
[----:B------:R-:W-:Y:S02]  /*1270*/  IMAD.MOV.U32 R9, RZ, RZ, R20 ;  /* 0x000000ffff097224 */ /* 0x000fe400078e0014 */
[----:B------:R-:W-:Y:S01]  /*1280*/  IMAD R20, R20, 0x2710, RZ ;  /* 0x0000271014147824 */ /* 0x000fe200078e02ff */
[----:B------:R-:W-:-:S13]  /*1290*/  ISETP.NE.AND P0, PT, R19, R2, PT ;  /* 0x000000021300720c */ /* 0x000fda0003f05270 */
[----:B------:R-:W-:Y:S05]  /*12a0*/  @P0 BRA `(.L_x_57) ;  /* 0xfffffffc00ec0947 */ /* 0x000fea000383ffff */
.L_x_60:
[----:B------:R-:W-:-:S07]  /*12b0*/  IMAD R26, R9, 0x186a0, RZ ;  /* 0x000186a0091a7824 */ /* 0x000fce00078e02ff */
.L_x_56:
[----:B------:R-:W-:-:S05]  /*12c0*/  VIMNMX.U32 R18, PT, PT, R22, 0x2, PT ;  /* 0x0000000216127848 */ /* 0x000fca0003fe0000 */
[----:B------:R-:W-:-:S04]  /*12d0*/  IMAD.SHL.U32 R25, R18, 0x4, RZ ;  /* 0x0000000412197824 */ /* 0x000fc800078e00ff */
[----:B------:R-:W0:Y:S02]  /*12e0*/  LDC R18, c[0x2][R25+0xc] ;  /* 0x0080030019127b82 */ /* 0x000e240000000800 */
[----:B0-----:R-:W-:-:S04]  /*12f0*/  SHF.R.S32.HI R19, RZ, 0x1f, R18 ;  /* 0x0000001fff137819 */ /* 0x001fc80000011412 */
.L_x_181:
[----:B------:R-:W-:Y:S05]  /*1300*/  BRX R18 -0x1310                                    (*"BRANCH_TARGETS .L_x_61,.L_x_183,.L_x_184"*) ;  /* 0xffffffec123c7949 */ /* 0x000fea000383ffff */
.L_x_184:
[----:B------:R-:W-:Y:S01]  /*1310*/  IMAD R20, R5, R26, RZ ;  /* 0x0000001a05147224 */ /* 0x000fe200078e02ff */
[----:B------:R-:W-:Y:S06]  /*1320*/  BRA `(.L_x_61) ;  /* 0x0000000000047947 */ /* 0x000fec0003800000 */
.L_x_183:
[----:B------:R-:W-:-:S07]  /*1330*/  IMAD.MOV.U32 R20, RZ, RZ, R26 ;  /* 0x000000ffff147224 */ /* 0x000fce00078e001a */
.L_x_61:
[----:B------:R-:W-:-:S04]  /*1340*/  IABS R25, R20 ;  /* 0x0000001400197213 */ /* 0x000fc80000000000 */
[----:B------:R-:W0:Y:S08]  /*1350*/  I2F.RP R26, R25 ;  /* 0x00000019001a7306 */ /* 0x000e300000209400 */
[----:B0-----:R-:W0:Y:S02]  /*1360*/  MUFU.RCP R26, R26 ;  /* 0x0000001a001a7308 */ /* 0x001e240000001000 */
[----:B0-----:R-:W-:-:S06]  /*1370*/  VIADD R18, R26, 0xffffffe ;  /* 0x0ffffffe1a127836 */ /* 0x001fcc0000000000 */
[----:B------:R0:W1:Y:S02]  /*1380*/  F2I.FTZ.U32.TRUNC.NTZ R19, R18 ;  /* 0x0000001200137305 */ /* 0x000064000021f000 */
[----:B0-----:R-:W-:Y:S02]  /*1390*/  HFMA2 R18, -RZ, RZ, 0, 0 ;  /* 0x00000000ff127431 */ /* 0x001fe400000001ff */
[----:B-1----:R-:W-:-:S04]  /*13a0*/  IMAD.MOV R28, RZ, RZ, -R19 ;  /* 0x000000ffff1c7224 */ /* 0x002fc800078e0a13 */
[----:B------:R-:W-:Y:S01]  /*13b0*/  IMAD R27, R28, R25, RZ ;  /* 0x000000191c1b7224 */ /* 0x000fe200078e02ff */
[----:B-----5:R-:W-:-:S03]  /*13c0*/  IABS R28, R23 ;  /* 0x00000017001c7213 */ /* 0x020fc60000000000 */
[----:B------:R-:W-:Y:S01]  /*13d0*/  IMAD.HI.U32 R19, R19, R27, R18 ;  /* 0x0000001b13137227 */ /* 0x000fe200078e0012 */
[----:B------:R-:W-:-:S05]  /*13e0*/  IABS R27, R20 ;  /* 0x00000014001b7213 */ /* 0x000fca0000000000 */
[----:B------:R-:W-:Y:S02]  /*13f0*/  IMAD.MOV R26, RZ, RZ, -R27 ;  /* 0x000000ffff1a7224 */ /* 0x000fe400078e0a1b */
[----:B------:R-:W-:-:S04]  /*1400*/  IMAD.HI.U32 R19, R19, R28, RZ ;  /* 0x0000001c13137227 */ /* 0x000fc800078e00ff */
[----:B------:R-:W-:-:S05]  /*1410*/  IMAD R18, R19, R26, R28 ;  /* 0x0000001a13127224 */ /* 0x000fca00078e021c */
[----:B------:R-:W-:-:S13]  /*1420*/  ISETP.GT.U32.AND P2, PT, R25, R18, PT ;  /* 0x000000121900720c */ /* 0x000fda0003f44070 */
[----:B------:R-:W-:Y:S02]  /*1430*/  @!P2 IMAD.IADD R18, R18, 0x1, -R25 ;  /* 0x000000011212a824 */ /* 0x000fe400078e0a19 */
[----:B------:R-:W-:Y:S01]  /*1440*/  @!P2 VIADD R19, R19, 0x1 ;  /* 0x000000011313a836 */ /* 0x000fe20000000000 */
[----:B------:R-:W-:Y:S02]  /*1450*/  ISETP.NE.AND P2, PT, R20, RZ, PT ;  /* 0x000000ff1400720c */ /* 0x000fe40003f45270 */
[----:B------:R-:W-:Y:S02]  /*1460*/  ISETP.GE.U32.AND P0, PT, R18, R25, PT ;  /* 0x000000191200720c */ /* 0x000fe40003f06070 */
[----:B------:R-:W-:-:S04]  /*1470*/  LOP3.LUT R18, R23, R20, RZ, 0x3c, !PT ;  /* 0x0000001417127212 */ /* 0x000fc800078e3cff */
[----:B------:R-:W-:-:S07]  /*1480*/  ISETP.GE.AND P1, PT, R18, RZ, PT ;  /* 0x000000ff1200720c */ /* 0x000fce0003f26270 */
[----:B------:R-:W-:-:S06]  /*1490*/  @P0 VIADD R19, R19, 0x1 ;  /* 0x0000000113130836 */ /* 0x000fcc0000000000 */
        /* <DEDUP_REMOVED lines=9> */
.L_x_55:
[----:B------:R0:W-:Y:S04]  /*1530*/  STG.E desc[UR6][R14.64], R23 ;  /* 0x000000170e007986 */ /* 0x0001e8000c101906 */
[----:B------:R0:W-:Y:S04]  /*1540*/  STG.E desc[UR6][R16.64+-0x4], R8 ;  /* 0xfffffc0810007986 */ /* 0x0001e8000c101906 */
[----:B------:R0:W5:Y:S01]  /*1550*/  LDG.E R7, desc[UR6][R12.64] ;  /* 0x000000060c077981 */ /* 0x000162000c1e1900 */
[----:B------:R-:W-:-:S07]  /*1560*/  IMAD.MOV.U32 R24, RZ, RZ, R21 ;  /* 0x000000ffff187224 */ /* 0x000fce00078e0015 */
.L_x_54:
[----:B------:R-:W-:Y:S05]  /*1570*/  BSYNC.RECONVERGENT B1 ;  /* 0x0000000000017941 */ /* 0x000fea0003800200 */
.L_x_53:
[----:B0----5:R-:W-:-:S04]  /*1580*/  VIMNMX R15, PT, PT, R24, R7, PT ;  /* 0x00000007180f7248 */ /* 0x021fc80003fe0100 */
[----:B------:R-:W-:-:S13]  /*1590*/  ISETP.GT.AND P0, PT, R15, R6, PT ;  /* 0x000000060f00720c */ /* 0x000fda0003f04270 */
[----:B------:R-:W-:Y:S05]  /*15a0*/  @P0 BRA `(.L_x_63) ;  /* 0xfffffff4005c0947 */ /* 0x000fea000383ffff */
.L_x_46:
[----:B------:R-:W-:Y:S05]  /*15b0*/  BSYNC.RECONVERGENT B0 ;  /* 0x0000000000007941 */ /* 0x000fea0003800200 */
.L_x_45:
[----:B------:R-:W-:Y:S05]  /*15c0*/  WARPSYNC.ALL ;  /* 0x0000000000007948 */ /* 0x000fea0003800000 */
[----:B------:R-:W0:Y:S01]  /*15d0*/  LDCU UR5, c[0x0][0x3c0] ;  /* 0x00007800ff0577ac */ /* 0x000e220008000800 */
[----:B------:R-:W-:-:S04]  /*15e0*/  UIADD3 UR4, UPT, UPT, UR4, 0x1, URZ ;  /* 0x0000000104047890 */ /* 0x000fc8000fffe0ff */
[----:B0-----:R-:W-:-:S09]  /*15f0*/  UISETP.NE.AND UP0, UPT, UR4, UR5, UPT ;  /* 0x000000050400728c */ /* 0x001fd2000bf05270 */
[----:B------:R-:W-:Y:S05]  /*1600*/  BRA.U !UP0, `(.L_x_28) ;  /* 0x0000000d08007547 */ /* 0x000fea000b800000 */
[----:B------:R-:W-:Y:S05]  /*1610*/  BRA `(.L_x_64) ;  /* 0xfffffff000f47947 */ /* 0x000fea000383ffff */
.L_x_29:
[----:B------:R-:W-:-:S13]  /*1620*/  ISETP.GT.AND P0, PT, R2, RZ, PT ;  /* 0x000000ff0200720c */ /* 0x000fda0003f04270 */
[----:B------:R-:W-:Y:S05]  /*1630*/  @P0 BRA `(.L_x_65) ;  /* 0x0000000400000947 */ /* 0x000fea0003800000 */
[----:B------:R-:W-:-:S05]  /*1640*/  UMOV UR4, URZ ;  /* 0x000000ff00047c82 */ /* 0x000fca0008000000 */
.L_x_73:
[----:B0-----:R-:W0:Y:S01]  /*1650*/  LDC R2, c[0x0][0x3bc] ;  /* 0x0000ef00ff027b82 */ /* 0x001e220000000800 */
[----:B-1----:R-:W1:Y:S01]  /*1660*/  LDCU.64 UR10, c[0x0][0x3b0] ;  /* 0x00007600ff0a77ac */ /* 0x002e620008000a00 */
[----:B------:R-:W2:Y:S01]  /*1670*/  LDCU.64 UR8, c[0x0][0x3a8] ;  /* 0x00007500ff0877ac */ /* 0x000ea20008000a00 */
[----:B------:R-:W3:Y:S01]  /*1680*/  LDCU UR5, c[0x0][0x3c0] ;  /* 0x00007800ff0577ac */ /* 0x000ee20008000800 */
        /* <DEDUP_REMOVED lines=10> */
[----:B------:R-:W4:Y:S01]  /*1730*/  LDG.E R6, desc[UR6][R6.64] ;  /* 0x0000000606067981 */ /* 0x000f22000c1e1900 */
[----:B------:R-:W-:Y:S01]  /*1740*/  UIADD3 UR4, UPT, UPT, UR4, 0x1, URZ ;  /* 0x0000000104047890 */ /* 0x000fe2000fffe0ff */
[----:B------:R-:W-:Y:S03]  /*1750*/  BSSY.RECONVERGENT B0, `(.L_x_66) ;  /* 0x000002b000007945 */ /* 0x000fe60003800200 */
[----:B---3--:R-:W-:Y:S01]  /*1760*/  UISETP.NE.AND UP0, UPT, UR4, UR5, UPT ;  /* 0x000000050400728c */ /* 0x008fe2000bf05270 */
[----:B--2--5:R-:W-:-:S04]  /*1770*/  VIMNMX R11, PT, PT, R24, R9, PT ;  /* 0x00000009180b7248 */ /* 0x024fc80003fe0100 */
[----:B----4-:R-:W-:-:S13]  /*1780*/  ISETP.GT.AND P0, PT, R11, R6, PT ;  /* 0x000000060b00720c */ /* 0x010fda0003f04270 */
[----:B------:R-:W-:Y:S05]  /*1790*/  @!P0 BRA `(.L_x_67) ;  /* 0x0000000000988947 */ /* 0x000fea0003800000 */
[----:B------:R-:W-:Y:S02]  /*17a0*/  IMAD.MOV.U32 R13, RZ, RZ, R6 ;  /* 0x000000ffff0d7224 */ /* 0x000fe400078e0006 */
[----:B------:R-:W-:-:S07]  /*17b0*/  IMAD.MOV.U32 R15, RZ, RZ, R9 ;  /* 0x000000ffff0f7224 */ /* 0x000fce00078e0009 */
.L_x_72:
[----:B01----:R-:W0:Y:S02]  /*17c0*/  LDC.64 R6, c[0x0][0x388] ;  /* 0x0000e200ff067b82 */ /* 0x003e240000000a00 */
        /* <DEDUP_REMOVED lines=10> */
[----:B------:R-:W0:Y:S01]  /*1870*/  LDC.64 R8, c[0x0][0x388] ;  /* 0x0000e200ff087b82 */ /* 0x000e220000000a00 */
[----:B------:R-:W-:Y:S01]  /*1880*/  IMAD.MOV.U32 R2, RZ, RZ, R24 ;  /* 0x000000ffff027224 */ /* 0x000fe200078e0018 */
[----:B------:R-:W-:Y:S04]  /*1890*/  BSSY.RELIABLE B2, `(.L_x_70) ;  /* 0x000000e000027945 */ /* 0x000fe80003800100 */
[----:B------:R-:W-:-:S07]  /*18a0*/  VIMNMX R24, PT, PT, R13, R2, PT ;  /* 0x000000020d187248 */ /* 0x000fce0003fe0100 */
.L_x_71:
[----:B------:R-:W-:-:S13]  /*18b0*/  ISETP.GE.AND P0, PT, R13, R2, PT ;  /* 0x000000020d00720c */ /* 0x000fda0003f06270 */
[----:B------:R-:W-:Y:S05]  /*18c0*/  @P0 BREAK.RELIABLE B2 ;  /* 0x0000000000020942 */ /* 0x000fea0003800100 */
[----:B------:R-:W-:Y:S05]  /*18d0*/  @P0 BRA `(.L_x_69) ;  /* 0x0000000000380947 */ /* 0x000fea0003800000 */
[----:B0-----:R-:W-:-:S05]  /*18e0*/  IMAD.WIDE R10, R2, 0x4, R8 ;  /* 0x00000004020a7825 */ /* 0x001fca00078e0208 */
[----:B------:R-:W2:Y:S01]  /*18f0*/  LDG.E R16, desc[UR6][R10.64+-0x4] ;  /* 0xfffffc060a107981 */ /* 0x000ea2000c1e1900 */
[----:B------:R-:W-:Y:S02]  /*1900*/  VIADD R2, R2, 0xffffffff ;  /* 0xffffffff02027836 */ /* 0x000fe40000000000 */
[----:B--2---:R-:W-:-:S05]  /*1910*/  IMAD.HI R12, R16, 0x66666667, RZ ;  /* 0x66666667100c7827 */ /* 0x004fca00078e02ff */
[----:B------:R-:W-:-:S04]  /*1920*/  SHF.R.U32.HI R17, RZ, 0x1f, R12 ;  /* 0x0000001fff117819 */ /* 0x000fc8000001160c */
[----:B------:R-:W-:-:S05]  /*1930*/  LEA.HI.SX32 R17, R12, R17, 0x1e ;  /* 0x000000110c117211 */ /* 0x000fca00078ff2ff */
[----:B------:R-:W-:-:S05]  /*1940*/  IMAD R17, R17, -0xa, R16 ;  /* 0xfffffff611117824 */ /* 0x000fca00078e0210 */
[----:B------:R-:W-:-:S13]  /*1950*/  ISETP.NE.AND P0, PT, R17, R0, PT ;  /* 0x000000001100720c */ /* 0x000fda0003f05270 */
[----:B------:R-:W-:Y:S05]  /*1960*/  @P0 BRA `(.L_x_71) ;  /* 0xfffffffc00d00947 */ /* 0x000fea000383ffff */
[----:B------:R-:W-:Y:S05]  /*1970*/  BSYNC.RELIABLE B2 ;  /* 0x0000000000027941 */ /* 0x000fea0003800100 */
.L_x_70:
[----:B------:R1:W-:Y:S04]  /*1980*/  STG.E desc[UR6][R6.64], R16 ;  /* 0x0000001006007986 */ /* 0x0003e8000c101906 */
[----:B------:R1:W-:Y:S04]  /*1990*/  STG.E desc[UR6][R10.64+-0x4], R14 ;  /* 0xfffffc0e0a007986 */ /* 0x0003e8000c101906 */
[----:B------:R1:W5:Y:S01]  /*19a0*/  LDG.E R15, desc[UR6][R4.64] ;  /* 0x00000006040f7981 */ /* 0x000362000c1e1900 */
[----:B------:R-:W-:-:S07]  /*19b0*/  IMAD.MOV.U32 R24, RZ, RZ, R2 ;  /* 0x000000ffff187224 */ /* 0x000fce00078e0002 */
.L_x_69:
[----:B------:R-:W-:Y:S05]  /*19c0*/  BSYNC.RECONVERGENT B1 ;  /* 0x0000000000017941 */ /* 0x000fea0003800200 */
.L_x_68:
[----:B-----5:R-:W-:-:S04]  /*19d0*/  VIMNMX R2, PT, PT, R24, R15, PT ;  /* 0x0000000f18027248 */ /* 0x020fc80003fe0100 */
[----:B------:R-:W-:-:S13]  /*19e0*/  ISETP.GT.AND P0, PT, R2, R13, PT ;  /* 0x0000000d0200720c */ /* 0x000fda0003f04270 */
[----:B------:R-:W-:Y:S05]  /*19f0*/  @P0 BRA `(.L_x_72) ;  /* 0xfffffffc00700947 */ /* 0x000fea000383ffff */
.L_x_67:
[----:B------:R-:W-:Y:S05]  /*1a00*/  BSYNC.RECONVERGENT B0 ;  /* 0x0000000000007941 */ /* 0x000fea0003800200 */
.L_x_66:
[----:B------:R-:W-:Y:S05]  /*1a10*/  WARPSYNC.ALL ;  /* 0x0000000000007948 */ /* 0x000fea0003800000 */
[----:B------:R-:W-:Y:S05]  /*1a20*/  BRA.U UP0, `(.L_x_73) ;  /* 0xfffffffd00087547 */ /* 0x000fea000b83ffff */
[----:B------:R-:W-:Y:S05]  /*1a30*/  BRA `(.L_x_28) ;  /* 0x0000000400f47947 */ /* 0x000fea0003800000 */
.L_x_65:
[----:B------:R-:W-:Y:S01]  /*1a40*/  HFMA2 R4, -RZ, RZ, 8.94069671630859375e-07, 3.125 ;  /* 0x000f4240ff047431 */ /* 0x000fe200000001ff */
[C---:B------:R-:W-:Y:S01]  /*1a50*/  LOP3.LUT R16, R2.reuse, 0x3, RZ, 0xc0, !PT ;  /* 0x0000000302107812 */ /* 0x040fe200078ec0ff */
[----:B------:R-:W-:Y:S01]  /*1a60*/  UMOV UR4, URZ ;  /* 0x000000ff00047c82 */ /* 0x000fe20008000000 */
[----:B------:R-:W-:Y:S02]  /*1a70*/  LOP3.LUT R12, R2, 0x7ffffffc, RZ, 0xc0, !PT ;  /* 0x7ffffffc020c7812 */ /* 0x000fe400078ec0ff */
[----:B------:R-:W-:-:S04]  /*1a80*/  ISETP.NE.AND P0, PT, R16, 0x2, PT ;  /* 0x000000021000780c */ /* 0x000fc80003f05270 */
[----:B------:R-:W-:-:S09]  /*1a90*/  SEL R2, R4, 0x989680, !P0 ;  /* 0x0098968004027807 */ /* 0x000fd20004000000 */
.L_x_85:
[----:B0-----:R-:W0:Y:S01]  /*1aa0*/  LDC R4, c[0x0][0x3bc] ;  /* 0x0000ef00ff047b82 */ /* 0x001e220000000800 */
[----:B------:R-:W1:Y:S01]  /*1ab0*/  LDCU.64 UR10, c[0x0][0x3b0] ;  /* 0x00007600ff0a77ac */ /* 0x000e620008000a00 */
        /* <DEDUP_REMOVED lines=19> */
.L_x_84:
[----:B0-----:R-:W0:Y:S02]  /*1bf0*/  LDC.64 R4, c[0x0][0x388] ;  /* 0x0000e200ff047b82 */ /* 0x001e240000000a00 */
[----:B0-----:R-:W-:-:S05]  /*1c00*/  IMAD.WIDE R4, R14, 0x4, R4 ;  /* 0x000000040e047825 */ /* 0x001fca00078e0204 */
[----:B------:R0:W5:Y:S01]  /*1c10*/  LDG.E R17, desc[UR6][R4.64] ;  /* 0x0000000604117981 */ /* 0x000162000c1e1900 */
[----:B------:R-:W-:Y:S01]  /*1c20*/  ISETP.GT.AND P0, PT, R12, RZ, PT ;  /* 0x000000ff0c00720c */ /* 0x000fe20003f04270 */
[----:B------:R-:W-:Y:S02]  /*1c30*/  VIADD R14, R14, 0x1 ;  /* 0x000000010e0e7836 */ /* 0x000fe40000000000 */
[----:B------:R-:W-:Y:S02]  /*1c40*/  IMAD.MOV.U32 R19, RZ, RZ, R24 ;  /* 0x000000ffff137224 */ /* 0x000fe400078e0018 */
[----:B------:R-:W-:Y:S02]  /*1c50*/  IMAD.MOV.U32 R9, RZ, RZ, RZ ;  /* 0x000000ffff097224 */ /* 0x000fe400078e00ff */
[----:B------:R-:W-:-:S06]  /*1c60*/  IMAD.MOV.U32 R10, RZ, RZ, 0x1 ;  /* 0x00000001ff0a7424 */ /* 0x000fcc00078e00ff */
[----:B0-----:R-:W-:Y:S05]  /*1c70*/  @!P0 BRA `(.L_x_76) ;  /* 0x0000000000508947 */ /* 0x001fea0003800000 */
[----:B------:R-:W-:Y:S01]  /*1c80*/  IMAD.IADD R8, R12, 0x1, -R9 ;  /* 0x000000010c087824 */ /* 0x000fe200078e0a09 */
[----:B------:R-:W-:-:S04]  /*1c90*/  PLOP3.LUT P0, PT, PT, PT, PT, 0x80, 0x8 ;  /* 0x000000000008781c */ /* 0x000fc80003f0f070 */
[----:B------:R-:W-:-:S13]  /*1ca0*/  ISETP.GT.AND P1, PT, R8, 0xc, PT ;  /* 0x0000000c0800780c */ /* 0x000fda0003f24270 */
[----:B------:R-:W-:Y:S05]  /*1cb0*/  @!P1 BRA `(.L_x_77) ;  /* 0x0000000000209947 */ /* 0x000fea0003800000 */
[----:B------:R-:W-:Y:S01]  /*1cc0*/  PLOP3.LUT P0, PT, PT, PT, PT, 0x8, 0x80 ;  /* 0x000000000080781c */ /* 0x000fe20003f0e170 */
[----:B------:R-:W-:-:S12]  /*1cd0*/  VIADD R18, R12, 0xfffffff4 ;  /* 0xfffffff40c127836 */ /* 0x000fd80000000000 */
.L_x_78:
[----:B------:R-:W-:Y:S02]  /*1ce0*/  VIADD R9, R9, 0x10 ;  /* 0x0000001009097836 */ /* 0x000fe40000000000 */
[----:B------:R-:W-:Y:S02]  /*1cf0*/  IMAD.MOV.U32 R8, RZ, RZ, R10 ;  /* 0x000000ffff087224 */ /* 0x000fe400078e000a */
[----:B------:R-:W-:Y:S01]  /*1d00*/  IMAD R10, R10, 0x6fc10000, RZ ;  /* 0x6fc100000a0a7824 */ /* 0x000fe200078e02ff */
[----:B------:R-:W-:-:S13]  /*1d10*/  ISETP.GE.AND P1, PT, R9, R18, PT ;  /* 0x000000120900720c */ /* 0x000fda0003f26270 */
[----:B------:R-:W-:Y:S05]  /*1d20*/  @!P1 BRA `(.L_x_78) ;  /* 0xfffffffc00ec9947 */ /* 0x000fea000383ffff */
[----:B------:R-:W-:-:S07]  /*1d30*/  IMAD R13, R8, -0x2b5af000, RZ ;  /* 0xd4a51000080d7824 */ /* 0x000fce00078e02ff */
.L_x_77:
[----:B------:R-:W-:-:S05]  /*1d40*/  IMAD.IADD R8, R12, 0x1, -R9 ;  /* 0x000000010c087824 */ /* 0x000fca00078e0a09 */
[----:B------:R-:W-:-:S13]  /*1d50*/  ISETP.GT.AND P1, PT, R8, 0x4, PT ;  /* 0x000000040800780c */ /* 0x000fda0003f24270 */
[----:B------:R-:W-:Y:S01]  /*1d60*/  @P1 VIADD R9, R9, 0x8 ;  /* 0x0000000809091836 */ /* 0x000fe20000000000 */
[----:B------:R-:W-:Y:S01]  /*1d70*/  @P1 PLOP3.LUT P0, PT, PT, PT, PT, 0x8, 0x80 ;  /* 0x000000000080181c */ /* 0x000fe20003f0e170 */
[C---:B------:R-:W-:Y:S02]  /*1d80*/  @P1 IMAD R13, R10.reuse, 0x2710, RZ ;  /* 0x000027100a0d1824 */ /* 0x040fe400078e02ff */
[----:B------:R-:W-:Y:S01]  /*1d90*/  @P1 IMAD R10, R10, 0x5f5e100, RZ ;  /* 0x05f5e1000a0a1824 */ /* 0x000fe200078e02ff */
[----:B------:R-:W-:-:S13]  /*1da0*/  ISETP.EQ.AND P2, PT, R9, R12, PT ;  /* 0x0000000c0900720c */ /* 0x000fda0003f42270 */
[----:B------:R-:W-:Y:S05]  /*1db0*/  @!P0 BRA P2, `(.L_x_79) ;  /* 0x0000000000148947 */ /* 0x000fea0001000000 */
.L_x_76:
[----:B------:R-:W-:Y:S02]  /*1dc0*/  VIADD R9, R9, 0x4 ;  /* 0x0000000409097836 */ /* 0x000fe40000000000 */
[----:B------:R-:W-:Y:S02]  /*1dd0*/  IMAD.MOV.U32 R13, RZ, RZ, R10 ;  /* 0x000000ffff0d7224 */ /* 0x000fe400078e000a */
[----:B------:R-:W-:Y:S01]  /*1de0*/  IMAD R10, R10, 0x2710, RZ ;  /* 0x000027100a0a7824 */ /* 0x000fe200078e02ff */
[----:B------:R-:W-:-:S13]  /*1df0*/  ISETP.NE.AND P0, PT, R9, R12, PT ;  /* 0x0000000c0900720c */ /* 0x000fda0003f05270 */
[----:B------:R-:W-:Y:S05]  /*1e00*/  @P0 BRA `(.L_x_76) ;  /* 0xfffffffc00ec0947 */ /* 0x000fea000383ffff */
.L_x_79:
[C---:B------:R-:W-:Y:S01]  /*1e10*/  ISETP.NE.AND P1, PT, R16.reuse, RZ, PT ;  /* 0x000000ff1000720c */ /* 0x040fe20003f25270 */
[----:B------:R-:W-:Y:S01]  /*1e20*/  BSSY.RECONVERGENT B1, `(.L_x_80) ;  /* 0x0000038000017945 */ /* 0x000fe20003800200 */
[----:B------:R-:W-:Y:S01]  /*1e30*/  ISETP.NE.AND P0, PT, R16, 0x1, PT ;  /* 0x000000011000780c */ /* 0x000fe20003f05270 */
[----:B------:R-:W-:Y:S01]  /*1e40*/  IMAD.MOV.U32 R24, RZ, RZ, R19 ;  /* 0x000000ffff187224 */ /* 0x000fe200078e0013 */
[----:B-----5:R-:W-:Y:S02]  /*1e50*/  IABS R22, R17 ;  /* 0x0000001100167213 */ /* 0x020fe40000000000 */
[----:B------:R-:W-:-:S07]  /*1e60*/  SEL R8, R2, 0x186a0, P0 ;  /* 0x000186a002087807 */ /* 0x000fce0000000000 */
[----:B------:R-:W-:-:S05]  /*1e70*/  @P1 IMAD R10, R13, R8, RZ ;  /* 0x000000080d0a1224 */ /* 0x000fca00078e02ff */
[-C--:B------:R-:W-:Y:S02]  /*1e80*/  IABS R11, R10.reuse ;  /* 0x0000000a000b7213 */ /* 0x080fe40000000000 */
[----:B------:R-:W-:Y:S02]  /*1e90*/  IABS R23, R10 ;  /* 0x0000000a00177213 */ /* 0x000fe40000000000 */
[----:B------:R-:W0:Y:S08]  /*1ea0*/  I2F.RP R18, R11 ;  /* 0x0000000b00127306 */ /* 0x000e300000209400 */
[----:B0-----:R-:W0:Y:S02]  /*1eb0*/  MUFU.RCP R18, R18 ;  /* 0x0000001200127308 */ /* 0x001e240000001000 */
[----:B0-----:R-:W-:Y:S01]  /*1ec0*/  IADD3 R8, PT, PT, R18, 0xffffffe, RZ ;  /* 0x0ffffffe12087810 */ /* 0x001fe20007ffe0ff */
[----:B------:R-:W-:-:S05]  /*1ed0*/  IMAD.MOV R18, RZ, RZ, -R23 ;  /* 0x000000ffff127224 */ /* 0x000fca00078e0a17 */
[----:B------:R0:W1:Y:S02]  /*1ee0*/  F2I.FTZ.U32.TRUNC.NTZ R9, R8 ;  /* 0x0000000800097305 */ /* 0x000064000021f000 */
[----:B0-----:R-:W-:Y:S02]  /*1ef0*/  IMAD.MOV.U32 R8, RZ, RZ, RZ ;  /* 0x000000ffff087224 */ /* 0x001fe400078e00ff */
[----:B-1----:R-:W-:-:S04]  /*1f00*/  IMAD.MOV R20, RZ, RZ, -R9 ;  /* 0x000000ffff147224 */ /* 0x002fc800078e0a09 */
[----:B------:R-:W-:Y:S02]  /*1f10*/  IMAD R21, R20, R11, RZ ;  /* 0x0000000b14157224 */ /* 0x000fe400078e02ff */
[----:B------:R-:W-:Y:S02]  /*1f20*/  IMAD.MOV.U32 R20, RZ, RZ, R22 ;  /* 0x000000ffff147224 */ /* 0x000fe400078e0016 */
[----:B------:R-:W-:-:S06]  /*1f30*/  IMAD.HI.U32 R9, R9, R21, R8 ;  /* 0x0000001509097227 */ /* 0x000fcc00078e0008 */
        /* <DEDUP_REMOVED lines=18> */
[----:B------:R-:W0:Y:S01]  /*2060*/  LDC.64 R8, c[0x0][0x388] ;  /* 0x0000e200ff087b82 */ /* 0x000e220000000a00 */
[----:B------:R-:W-:Y:S01]  /*2070*/  BSSY.RELIABLE B2, `(.L_x_82) ;  /* 0x000000e000027945 */ /* 0x000fe20003800100 */
[----:B------:R-:W-:-:S07]  /*2080*/  VIMNMX R24, PT, PT, R14, R19, PT ;  /* 0x000000130e187248 */ /* 0x000fce0003fe0100 */
.L_x_83:
        /* <DEDUP_REMOVED lines=13> */
.L_x_82:
[----:B------:R1:W-:Y:S04]  /*2160*/  STG.E desc[UR6][R4.64], R20 ;  /* 0x0000001404007986 */ /* 0x0003e8000c101906 */
[----:B------:R1:W-:Y:S04]  /*2170*/  STG.E desc[UR6][R10.64+-0x4], R17 ;  /* 0xfffffc110a007986 */ /* 0x0003e8000c101906 */
[----:B------:R1:W5:Y:S01]  /*2180*/  LDG.E R15, desc[UR6][R6.64] ;  /* 0x00000006060f7981 */ /* 0x000362000c1e1900 */
[----:B------:R-:W-:-:S07]  /*2190*/  IMAD.MOV.U32 R24, RZ, RZ, R19 ;  /* 0x000000ffff187224 */ /* 0x000fce00078e0013 */
.L_x_81:
[----:B------:R-:W-:Y:S05]  /*21a0*/  BSYNC.RECONVERGENT B1 ;  /* 0x0000000000017941 */ /* 0x000fea0003800200 */
.L_x_80:
[----:B-1---5:R-:W-:-:S04]  /*21b0*/  VIMNMX R5, PT, PT, R24, R15, PT ;  /* 0x0000000f18057248 */ /* 0x022fc80003fe0100 */
[----:B------:R-:W-:-:S13]  /*21c0*/  ISETP.GT.AND P0, PT, R5, R14, PT ;  /* 0x0000000e0500720c */ /* 0x000fda0003f04270 */
[----:B------:R-:W-:Y:S05]  /*21d0*/  @P0 BRA `(.L_x_84) ;  /* 0xfffffff800840947 */ /* 0x000fea000383ffff */
.L_x_75:
[----:B------:R-:W-:Y:S05]  /*21e0*/  BSYNC.RECONVERGENT B0 ;  /* 0x0000000000007941 */ /* 0x000fea0003800200 */
.L_x_74:
[----:B------:R-:W-:Y:S05]  /*21f0*/  WARPSYNC.ALL ;  /* 0x0000000000007948 */ /* 0x000fea0003800000 */
[----:B------:R-:W-:Y:S05]  /*2200*/  BRA.U UP0, `(.L_x_85) ;  /* 0xfffffff900247547 */ /* 0x000fea000b83ffff */
.L_x_28:
[----:B------:R-:W2:Y:S02]  /*2210*/  LDCU.64 UR8, c[0x0][0x398] ;  /* 0x00007300ff0877ac */ /* 0x000ea40008000a00 */
[----:B--2---:R-:W-:-:S04]  /*2220*/  LEA R2, P0, R0, UR8, 0x2 ;  /* 0x0000000800027c11 */ /* 0x004fc8000f8010ff */
[----:B------:R-:W-:-:S05]  /*2230*/  LEA.HI.X R3, R0, UR9, R3, 0x2, P0 ;  /* 0x0000000900037c11 */ /* 0x000fca00080f1403 */
[----:B-----5:R-:W-:Y:S01]  /*2240*/  STG.E desc[UR6][R2.64], R24 ;  /* 0x0000001802007986 */ /* 0x020fe2000c101906 */
[----:B------:R-:W-:Y:S05]  /*2250*/  EXIT ;  /* 0x000000000000794d */ /* 0x000fea0003800000 */
.L_x_86:
        /* <DEDUP_REMOVED lines=10> */
.L_x_202:


//--------------------- .text._Z14paradisPermutePiiS_S_S_S_iii --------------------------
	.section	.text._Z14paradisPermutePiiS_S_S_S_iii,"ax",@progbits
	.align	128
        .global         _Z14paradisPermutePiiS_S_S_S_iii
        .type           _Z14paradisPermutePiiS_S_S_S_iii,@function
        .size           _Z14paradisPermutePiiS_S_S_S_iii,(.L_x_203 - _Z14paradisPermutePiiS_S_S_S_iii)
        .other          _Z14paradisPermutePiiS_S_S_S_iii,@"STO_CUDA_ENTRY STV_DEFAULT"
_Z14paradisPermutePiiS_S_S_S_iii:
.text._Z14paradisPermutePiiS_S_S_S_iii:
[----:B------:R-:W-:Y:S08]  /*0000*/  LDC R1, c[0x0][0x37c] ;  /* 0x0000df00ff017b82 */ /* 0x000ff00000000800 */
[----:B------:R-:W0:Y:S02]  /*0010*/  LDC R5, c[0x0][0x3b4] ;  /* 0x0000ed00ff057b82 */ /* 0x000e240000000800 */
[----:B0-----:R-:W-:-:S13]  /*0020*/  ISETP.GE.AND P0, PT, R5, 0x1, PT ;  /* 0x000000010500780c */ /* 0x001fda0003f06270 */
[----:B------:R-:W-:Y:S05]  /*0030*/  @!P0 EXIT ;  /* 0x000000000000894d */ /* 0x000fea0003800000 */
[----:B------:R-:W0:Y:S01]  /*0040*/  S2R R0, SR_TID.X ;  /* 0x0000000000007919 */ /* 0x000e220000002100 */
[----:B------:R-:W1:Y:S01]  /*0050*/  LDCU UR5, c[0x0][0x3b0] ;  /* 0x00007600ff0577ac */ /* 0x000e620008000800 */
[----:B------:R-:W0:Y:S01]  /*0060*/  S2R R3, SR_CTAID.X ;  /* 0x0000000000037919 */ /* 0x000e220000002500 */
[----:B------:R-:W0:Y:S01]  /*0070*/  LDCU UR4, c[0x0][0x360] ;  /* 0x00006c00ff0477ac */ /* 0x000e220008000800 */
[----:B------:R-:W2:Y:S01]  /*0080*/  LDCU.64 UR6, c[0x0][0x358] ;  /* 0x00006b00ff0677ac */ /* 0x000ea20008000a00 */
[----:B-1----:R-:W-:Y:S02]  /*0090*/  UISETP.GE.U32.AND UP0, UPT, UR5, -0x7fffffff, UPT ;  /* 0x800000010500788c */ /* 0x002fe4000bf06070 */
[----:B------:R-:W-:Y:S02]  /*00a0*/  IMAD R4, RZ, RZ, -UR5 ;  /* 0x80000005ff047e24 */ /* 0x000fe4000f8e02ff */
[----:B0-----:R-:W-:-:S04]  /*00b0*/  IMAD R0, R3, UR4, R0 ;  /* 0x0000000403007c24 */ /* 0x001fc8000f8e0200 */
[----:B------:R-:W-:-:S05]  /*00c0*/  IMAD R0, R0, R5, RZ ;  /* 0x0000000500007224 */ /* 0x000fca00078e02ff */
[----:B------:R-:W-:Y:S01]  /*00d0*/  SHF.R.S32.HI R2, RZ, 0x1f, R0 ;  /* 0x0000001fff027819 */ /* 0x000fe20000011400 */
[----:B--2---:R-:W-:Y:S06]  /*00e0*/  BRA.U !UP0, `(.L_x_87) ;  /* 0x0000001508cc7547 */ /* 0x004fec000b800000 */
[----:B------:R-:W-:-:S13]  /*00f0*/  ISETP.GT.AND P0, PT, R4, RZ, PT ;  /* 0x000000ff0400720c */ /* 0x000fda0003f04270 */
[----:B------:R-:W-:Y:S05]  /*0100*/  @P0 BRA `(.L_x_88) ;  /* 0x00000008005c0947 */ /* 0x000fea0003800000 */
[C---:B------:R-:W-:Y:S01]  /*0110*/  LOP3.LUT R20, R4.reuse, 0x3, RZ, 0xc0, !PT ;  /* 0x0000000304147812 */ /* 0x040fe200078ec0ff */
[----:B------:R-:W-:Y:S01]  /*0120*/  IMAD.MOV.U32 R16, RZ, RZ, 0xa ;  /* 0x0000000aff107424 */ /* 0x000fe200078e00ff */
[----:B------:R-:W-:Y:S01]  /*0130*/  LOP3.LUT R3, R4, 0xfffffffc, RZ, 0xc0, !PT ;  /* 0xfffffffc04037812 */ /* 0x000fe200078ec0ff */
[----:B------:R-:W-:Y:S01]  /*0140*/  UMOV UR4, URZ ;  /* 0x000000ff00047c82 */ /* 0x000fe20008000000 */
[----:B------:R-:W-:-:S04]  /*0150*/  ISETP.NE.AND P0, PT, R20, 0x2, PT ;  /* 0x000000021400780c */ /* 0x000fc80003f05270 */
[----:B------:R-:W-:-:S09]  /*0160*/  SEL R16, R16, 0x64, !P0 ;  /* 0x0000006410107807 */ /* 0x000fd20004000000 */
.L_x_103:
[----:B------:R-:W0:Y:S01]  /*0170*/  LDCU.128 UR8, c[0x0][0x3a0] ;  /* 0x00007400ff0877ac */ /* 0x000e220008000c00 */
[----:B------:R-:W-:-:S05]  /*0180*/  IADD3 R4, P0, PT, R0, UR4, RZ ;  /* 0x0000000400047c10 */ /* 0x000fca000ff1e0ff */
[----:B------:R-:W-:Y:S02]  /*0190*/  IMAD.SHL.U32 R8, R4, 0x4, RZ ;  /* 0x0000000404087824 */ /* 0x000fe400078e00ff */
[----:B------:R-:W-:-:S05]  /*01a0*/  IMAD.X R5, RZ, RZ, R2, P0 ;  /* 0x000000ffff057224 */ /* 0x000fca00000e0602 */
[----:B------:R-:W-:Y:S02]  /*01b0*/  SHF.L.U64.HI R4, R4, 0x2, R5 ;  /* 0x0000000204047819 */ /* 0x000fe40000010205 */
[C---:B0-----:R-:W-:Y:S02]  /*01c0*/  IADD3 R10, P0, PT, R8.reuse, UR8, RZ ;  /* 0x00000008080a7c10 */ /* 0x041fe4000ff1e0ff */
[----:B------:R-:W-:Y:S02]  /*01d0*/  IADD3 R8, P1, PT, R8, UR10, RZ ;  /* 0x0000000a08087c10 */ /* 0x000fe4000ff3e0ff */
[C---:B------:R-:W-:Y:S02]  /*01e0*/  IADD3.X R11, PT, PT, R4.reuse, UR9, RZ, P0, !PT ;  /* 0x00000009040b7c10 */ /* 0x040fe400087fe4ff */
[----:B------:R-:W-:-:S03]  /*01f0*/  IADD3.X R9, PT, PT, R4, UR11, RZ, P1, !PT ;  /* 0x0000000b04097c10 */ /* 0x000fc60008ffe4ff */
[----:B------:R-:W2:Y:S04]  /*0200*/  LDG.E R17, desc[UR6][R10.64] ;  /* 0x000000060a117981 */ /* 0x000ea8000c1e1900 */
[----:B------:R-:W2:Y:S01]  /*0210*/  LDG.E R4, desc[UR6][R8.64] ;  /* 0x0000000608047981 */ /* 0x000ea2000c1e1900 */
[----:B------:R-:W-:Y:S01]  /*0220*/  BSSY.RECONVERGENT B0, `(.L_x_89) ;  /* 0x000007f000007945 */ /* 0x000fe20003800200 */
[----:B--2---:R-:W-:-:S13]  /*0230*/  ISETP.GE.AND P0, PT, R17, R4, PT ;  /* 0x000000041100720c */ /* 0x004fda0003f06270 */
[----:B------:R-:W-:Y:S05]  /*0240*/  @P0 BRA `(.L_x_90) ;  /* 0x0000000400f00947 */ /* 0x000fea0003800000 */
.L_x_102:
[----:B------:R-:W0:Y:S02]  /*0250*/  LDCU.64 UR8, c[0x0][0x380] ;  /* 0x00007000ff0877ac */ /* 0x000e240008000a00 */
[----:B0-----:R-:W-:Y:S02]  /*0260*/  IMAD.U32 R6, RZ, RZ, UR8 ;  /* 0x00000008ff067e24 */ /* 0x001fe4000f8e00ff */
[----:B------:R-:W-:Y:S02]  /*0270*/  IMAD.U32 R7, RZ, RZ, UR9 ;  /* 0x00000009ff077e24 */ /* 0x000fe4000f8e00ff */
[----:B------:R-:W-:-:S05]  /*0280*/  IMAD.WIDE R4, R17, 0x4, R6 ;  /* 0x0000000411047825 */ /* 0x000fca00078e0206 */
[----:B------:R-:W2:Y:S01]  /*0290*/  LDG.E R21, desc[UR6][R4.64] ;  /* 0x0000000604157981 */ /* 0x000ea2000c1e1900 */
[----:B------:R-:W-:Y:S01]  /*02a0*/  BSSY.RECONVERGENT B1, `(.L_x_91) ;  /* 0x0000072000017945 */ /* 0x000fe20003800200 */
[----:B--2---:R-:W-:-:S05]  /*02b0*/  IMAD.HI R12, R21, 0x66666667, RZ ;  /* 0x66666667150c7827 */ /* 0x004fca00078e02ff */
[----:B------:R-:W-:-:S04]  /*02c0*/  SHF.R.U32.HI R13, RZ, 0x1f, R12 ;  /* 0x0000001fff0d7819 */ /* 0x000fc8000001160c */
[----:B------:R-:W-:-:S05]  /*02d0*/  LEA.HI.SX32 R12, R12, R13, 0x1e ;  /* 0x0000000d0c0c7211 */ /* 0x000fca00078ff2ff */
[----:B------:R-:W-:-:S05]  /*02e0*/  IMAD R12, R12, -0xa, R21 ;  /* 0xfffffff60c0c7824 */ /* 0x000fca00078e0215 */
[----:B------:R-:W-:-:S13]  /*02f0*/  ISETP.NE.AND P0, PT, R12, UR4, PT ;  /* 0x000000040c007c0c */ /* 0x000fda000bf05270 */
[----:B------:R-:W-:Y:S05]  /*0300*/  @!P0 BRA `(.L_x_92) ;  /* 0x00000004007c8947 */ /* 0x000fea0003800000 */
.L_x_100:
[----:B------:R-:W0:Y:S01]  /*0310*/  LDCU.128 UR8, c[0x0][0x3a0] ;  /* 0x00007400ff0877ac */ /* 0x000e220008000c00 */
[----:B------:R-:W-:-:S04]  /*0320*/  IADD3 R7, P0, PT, R0, R12, RZ ;  /* 0x0000000c00077210 */ /* 0x000fc80007f1e0ff */
[----:B------:R-:W-:Y:S01]  /*0330*/  LEA.HI.X.SX32 R12, R12, R2, 0x1, P0 ;  /* 0x000000020c0c7211 */ /* 0x000fe200000f0eff */
[----:B------:R-:W-:-:S03]  /*0340*/  IMAD.SHL.U32 R6, R7, 0x4, RZ ;  /* 0x0000000407067824 */ /* 0x000fc600078e00ff */
[----:B------:R-:W-:Y:S02]  /*0350*/  SHF.L.U64.HI R7, R7, 0x2, R12 ;  /* 0x0000000207077819 */ /* 0x000fe4000001020c */
[C---:B0-----:R-:W-:Y:S02]  /*0360*/  IADD3 R12, P0, PT, R6.reuse, UR8, RZ ;  /* 0x00000008060c7c10 */ /* 0x041fe4000ff1e0ff */
[----:B------:R-:W-:Y:S02]  /*0370*/  IADD3 R6, P1, PT, R6, UR10, RZ ;  /* 0x0000000a06067c10 */ /* 0x000fe4000ff3e0ff */
[C---:B------:R-:W-:Y:S02]  /*0380*/  IADD3.X R13, PT, PT, R7.reuse, UR9, RZ, P0, !PT ;  /* 0x00000009070d7c10 */ /* 0x040fe400087fe4ff */
[----:B------:R-:W-:-:S03]  /*0390*/  IADD3.X R7, PT, PT, R7, UR11, RZ, P1, !PT ;  /* 0x0000000b07077c10 */ /* 0x000fc60008ffe4ff */
[----:B------:R-:W2:Y:S04]  /*03a0*/  LDG.E R15, desc[UR6][R12.64] ;  /* 0x000000060c0f7981 */ /* 0x000ea8000c1e1900 */
[----:B------:R-:W2:Y:S02]  /*03b0*/  LDG.E R6, desc[UR6][R6.64] ;  /* 0x0000000606067981 */ /* 0x000ea4000c1e1900 */
[----:B--2---:R-:W-:-:S13]  /*03c0*/  ISETP.GE.AND P0, PT, R15, R6, PT ;  /* 0x000000060f00720c */ /* 0x004fda0003f06270 */
[----:B------:R-:W-:Y:S05]  /*03d0*/  @P0 BRA `(.L_x_93) ;  /* 0x0000000400740947 */ /* 0x000fea0003800000 */
[----:B------:R-:W0:Y:S01]  /*03e0*/  LDCU.64 UR8, c[0x0][0x380] ;  /* 0x00007000ff0877ac */ /* 0x000e220008000a00 */
[----:B------:R-:W1:Y:S01]  /*03f0*/  LDCU UR5, c[0x0][0x3b0] ;  /* 0x00007600ff0577ac */ /* 0x000e620008000800 */
[----:B0-----:R-:W-:Y:S02]  /*0400*/  IMAD.U32 R6, RZ, RZ, UR8 ;  /* 0x00000008ff067e24 */ /* 0x001fe4000f8e00ff */
[----:B------:R-:W-:Y:S02]  /*0410*/  IMAD.U32 R7, RZ, RZ, UR9 ;  /* 0x00000009ff077e24 */ /* 0x000fe4000f8e00ff */
[----:B------:R-:W-:-:S05]  /*0420*/  IMAD.WIDE R14, R15, 0x4, R6 ;  /* 0x000000040f0e7825 */ /* 0x000fca00078e0206 */
[----:B------:R-:W2:Y:S04]  /*0430*/  LDG.E R22, desc[UR6][R14.64] ;  /* 0x000000060e167981 */ /* 0x000ea8000c1e1900 */
[----:B------:R2:W-:Y:S04]  /*0440*/  STG.E desc[UR6][R14.64], R21 ;  /* 0x000000150e007986 */ /* 0x0005e8000c101906 */
[----:B------:R-:W3:Y:S01]  /*0450*/  LDG.E R23, desc[UR6][R12.64] ;  /* 0x000000060c177981 */ /* 0x000ee2000c1e1900 */
[----:B-1----:R-:W-:Y:S01]  /*0460*/  UISETP.GT.U32.AND UP0, UPT, UR5, -0x4, UPT ;  /* 0xfffffffc0500788c */ /* 0x002fe2000bf04070 */
[----:B------:R-:W-:-:S02]  /*0470*/  HFMA2 R25, -RZ, RZ, 0, 5.9604644775390625e-07 ;  /* 0x0000000aff197431 */ /* 0x000fc400000001ff */
[----:B--2---:R-:W-:Y:S02]  /*0480*/  IMAD.MOV.U32 R21, RZ, RZ, R22 ;  /* 0x000000ffff157224 */ /* 0x004fe400078e0016 */
[----:B---3--:R-:W-:-:S05]  /*0490*/  VIADD R23, R23, 0x1 ;  /* 0x0000000117177836 */ /* 0x008fca0000000000 */
[----:B------:R0:W-:Y:S01]  /*04a0*/  STG.E desc[UR6][R12.64], R23 ;  /* 0x000000170c007986 */ /* 0x0001e2000c101906 */
[----:B------:R-:W-:Y:S05]  /*04b0*/  BRA.U UP0, `(.L_x_94) ;  /* 0x0000000100787547 */ /* 0x000fea000b800000 */
[----:B------:R-:W-:Y:S01]  /*04c0*/  ISETP.GT.AND P0, PT, R3, RZ, PT ;  /* 0x000000ff0300720c */ /* 0x000fe20003f04270 */
[----:B0-----:R-:W-:Y:S02]  /*04d0*/  IMAD.MOV.U32 R12, RZ, RZ, RZ ;  /* 0x000000ffff0c7224 */ /* 0x001fe400078e00ff */
        /* <DEDUP_REMOVED lines=8> */
.L_x_97:
[----:B------:R-:W-:Y:S02]  /*0560*/  VIADD R12, R12, 0x10 ;  /* 0x000000100c0c7836 */ /* 0x000fe40000000000 */
[----:B------:R-:W-:Y:S02]  /*0570*/  IMAD.MOV.U32 R14, RZ, RZ, R18 ;  /* 0x000000ffff0e7224 */ /* 0x000fe400078e0012 */
[----:B------:R-:W-:Y:S01]  /*0580*/  IMAD R18, R18, 0x6fc10000, RZ ;  /* 0x6fc1000012127824 */ /* 0x000fe200078e02ff */
[----:B------:R-:W-:-:S13]  /*0590*/  ISETP.GE.AND P1, PT, R12, R13, PT ;  /* 0x0000000d0c00720c */ /* 0x000fda0003f26270 */
[----:B------:R-:W-:Y:S05]  /*05a0*/  @!P1 BRA `(.L_x_97) ;  /* 0xfffffffc00ec9947 */ /* 0x000fea000383ffff */
[----:B------:R-:W-:-:S07]  /*05b0*/  IMAD R19, R14, -0x2b5af000, RZ ;  /* 0xd4a510000e137824 */ /* 0x000fce00078e02ff */
.L_x_96:
        /* <DEDUP_REMOVED lines=8> */
.L_x_95:
[----:B------:R-:W-:Y:S01]  /*0640*/  IADD3 R12, PT, PT, R12, 0x4, RZ ;  /* 0x000000040c0c7810 */ /* 0x000fe20007ffe0ff */
[----:B------:R-:W-:Y:S02]  /*0650*/  IMAD.MOV.U32 R19, RZ, RZ, R18 ;  /* 0x000000ffff137224 */ /* 0x000fe400078e0012 */
[----:B------:R-:W-:Y:S01]  /*0660*/  IMAD R18, R18, 0x2710, RZ ;  /* 0x0000271012127824 */ /* 0x000fe200078e02ff */
[----:B------:R-:W-:-:S13]  /*0670*/  ISETP.NE.AND P0, PT, R12, R3, PT ;  /* 0x000000030c00720c */ /* 0x000fda0003f05270 */
[----:B------:R-:W-:Y:S05]  /*0680*/  @P0 BRA `(.L_x_95) ;  /* 0xfffffffc00ec0947 */ /* 0x000fea000383ffff */
.L_x_98:
[----:B------:R-:W-:-:S07]  /*0690*/  IMAD R25, R19, 0x186a0, RZ ;  /* 0x000186a013197824 */ /* 0x000fce00078e02ff */
.L_x_94:
[----:B0-----:R-:W-:-:S05]  /*06a0*/  VIMNMX.U32 R12, PT, PT, R20, 0x2, PT ;  /* 0x00000002140c7848 */ /* 0x001fca0003fe0000 */
[----:B------:R-:W-:-:S04]  /*06b0*/  IMAD.SHL.U32 R14, R12, 0x4, RZ ;  /* 0x000000040c0e7824 */ /* 0x000fc800078e00ff */
[----:B------:R-:W0:Y:S02]  /*06c0*/  LDC R12, c[0x2][R14+0x18] ;  /* 0x008006000e0c7b82 */ /* 0x000e240000000800 */
[----:B0-----:R-:W-:-:S04]  /*06d0*/  SHF.R.S32.HI R13, RZ, 0x1f, R12 ;  /* 0x0000001fff0d7819 */ /* 0x001fc8000001140c */
.L_x_185:
[----:B------:R-:W-:Y:S05]  /*06e0*/  BRX R12 -0x6f0                                     (*"BRANCH_TARGETS .L_x_99,.L_x_187,.L_x_188"*) ;  /* 0xfffffff80c447949 */ /* 0x000fea000383ffff */
.L_x_188:
[----:B------:R-:W-:Y:S01]  /*06f0*/  IMAD R18, R16, R25, RZ ;  /* 0x0000001910127224 */ /* 0x000fe200078e02ff */
[----:B------:R-:W-:Y:S06]  /*0700*/  BRA `(.L_x_99) ;  /* 0x0000000000047947 */ /* 0x000fec0003800000 */
.L_x_187:
[----:B------:R-:W-:-:S07]  /*0710*/  IMAD.MOV.U32 R18, RZ, RZ, R25 ;  /* 0x000000ffff127224 */ /* 0x000fce00078e0019 */
.L_x_99:
[-C--:B------:R-:W-:Y:S02]  /*0720*/  IABS R14, R18.reuse ;  /* 0x00000012000e7213 */ /* 0x080fe40000000000 */
[----:B------:R-:W-:Y:S02]  /*0730*/  IABS R22, R21 ;  /* 0x0000001500167213 */ /* 0x000fe40000000000 */
        /* <DEDUP_REMOVED lines=19> */
[----:B------:R-:W-:-:S05]  /*0870*/  @P0 IADD3 R13, PT, PT, R13, 0x1, RZ ;  /* 0x000000010d0d0810 */ /* 0x000fca0007ffe0ff */
[----:B------:R-:W-:Y:S01]  /*0880*/  @!P1 IMAD.MOV R13, RZ, RZ, -R13 ;  /* 0x000000ffff0d9224 */ /* 0x000fe200078e0a0d */
[----:B------:R-:W-:-:S05]  /*0890*/  @!P2 LOP3.LUT R13, RZ, R18, RZ, 0x33, !PT ;  /* 0x00000012ff0da212 */ /* 0x000fca00078e33ff */
[----:B------:R-:W-:-:S05]  /*08a0*/  IMAD.HI R12, R13, 0x66666667, RZ ;  /* 0x666666670d0c7827 */ /* 0x000fca00078e02ff */
[----:B------:R-:W-:-:S04]  /*08b0*/  SHF.R.U32.HI R15, RZ, 0x1f, R12 ;  /* 0x0000001fff0f7819 */ /* 0x000fc8000001160c */
[----:B------:R-:W-:-:S05]  /*08c0*/  LEA.HI.SX32 R12, R12, R15, 0x1e ;  /* 0x0000000f0c0c7211 */ /* 0x000fca00078ff2ff */
[----:B------:R-:W-:-:S05]  /*08d0*/  IMAD R12, R12, -0xa, R13 ;  /* 0xfffffff60c0c7824 */ /* 0x000fca00078e020d */
[----:B------:R-:W-:-:S13]  /*08e0*/  ISETP.NE.AND P0, PT, R12, UR4, PT ;  /* 0x000000040c007c0c */ /* 0x000fda000bf05270 */
[----:B------:R-:W-:Y:S05]  /*08f0*/  @P0 BRA `(.L_x_100) ;  /* 0xfffffff800840947 */ /* 0x000fea000383ffff */
.L_x_92:
[----:B------:R-:W2:Y:S02]  /*0900*/  LDG.E R13, desc[UR6][R10.64] ;  /* 0x000000060a0d7981 */ /* 0x000ea4000c1e1900 */
[----:B--2---:R-:W-:-:S06]  /*0910*/  IMAD.WIDE R12, R13, 0x4, R6 ;  /* 0x000000040d0c7825 */ /* 0x004fcc00078e0206 */
[----:B------:R-:W2:Y:S04]  /*0920*/  LDG.E R13, desc[UR6][R12.64] ;  /* 0x000000060c0d7981 */ /* 0x000ea8000c1e1900 */
[----:B--2---:R1:W-:Y:S04]  /*0930*/  STG.E desc[UR6][R4.64], R13 ;  /* 0x0000000d04007986 */ /* 0x0043e8000c101906 */
[----:B------:R-:W2:Y:S02]  /*0940*/  LDG.E R15, desc[UR6][R10.64] ;  /* 0x000000060a0f7981 */ /* 0x000ea4000c1e1900 */
[----:B--2---:R-:W-:-:S05]  /*0950*/  IMAD.WIDE R6, R15, 0x4, R6 ;  /* 0x000000040f067825 */ /* 0x004fca00078e0206 */
[----:B------:R1:W-:Y:S04]  /*0960*/  STG.E desc[UR6][R6.64], R21 ;  /* 0x0000001506007986 */ /* 0x0003e8000c101906 */
[----:B------:R-:W2:Y:S02]  /*0970*/  LDG.E R14, desc[UR6][R10.64] ;  /* 0x000000060a0e7981 */ /* 0x000ea4000c1e1900 */
[----:B--2---:R-:W-:-:S05]  /*0980*/  VIADD R15, R14, 0x1 ;  /* 0x000000010e0f7836 */ /* 0x004fca0000000000 */
[----:B------:R1:W-:Y:S01]  /*0990*/  STG.E desc[UR6][R10.64], R15 ;  /* 0x0000000f0a007986 */ /* 0x0003e2000c101906 */
[----:B------:R-:W-:Y:S05]  /*09a0*/  BRA `(.L_x_101) ;  /* 0x0000000000047947 */ /* 0x000fea0003800000 */
.L_x_93:
[----:B------:R0:W-:Y:S02]  /*09b0*/  STG.E desc[UR6][R4.64], R21 ;  /* 0x0000001504007986 */ /* 0x0001e4000c101906 */
.L_x_101:
[----:B------:R-:W-:Y:S05]  /*09c0*/  BSYNC.RECONVERGENT B1 ;  /* 0x0000000000017941 */ /* 0x000fea0003800200 */
.L_x_91:
[----:B01----:R-:W2:Y:S01]  /*09d0*/  LDG.E R4, desc[UR6][R8.64] ;  /* 0x0000000608047981 */ /* 0x003ea2000c1e1900 */
[----:B------:R-:W-:-:S05]  /*09e0*/  VIADD R17, R17, 0x1 ;  /* 0x0000000111117836 */ /* 0x000fca0000000000 */
[----:B--2---:R-:W-:-:S13]  /*09f0*/  ISETP.GE.AND P0, PT, R17, R4, PT ;  /* 0x000000041100720c */ /* 0x004fda0003f06270 */
[----:B------:R-:W-:Y:S05]  /*0a00*/  @!P0 BRA `(.L_x_102) ;  /* 0xfffffff800108947 */ /* 0x000fea000383ffff */
.L_x_90:
[----:B------:R-:W-:Y:S05]  /*0a10*/  BSYNC.RECONVERGENT B0 ;  /* 0x0000000000007941 */ /* 0x000fea0003800200 */
.L_x_89:
[----:B------:R-:W0:Y:S01]  /*0a20*/  LDC R4, c[0x0][0x3b4] ;  /* 0x0000ed00ff047b82 */ /* 0x000e220000000800 */
[----:B------:R-:W-:-:S06]  /*0a30*/  UIADD3 UR5, UPT, UPT, UR4, 0x1, URZ ;  /* 0x0000000104057890 */ /* 0x000fcc000fffe0ff */
[----:B0-----:R-:W-:-:S13]  /*0a40*/  ISETP.NE.AND P0, PT, R4, UR5, PT ;  /* 0x0000000504007c0c */ /* 0x001fda000bf05270 */
[----:B------:R-:W-:Y:S05]  /*0a50*/  @!P0 EXIT ;  /* 0x000000000000894d */ /* 0x000fea0003800000 */
[----:B------:R-:W-:Y:S01]  /*0a60*/  UMOV UR4, UR5 ;  /* 0x0000000500047c82 */ /* 0x000fe20008000000 */
[----:B------:R-:W-:Y:S05]  /*0a70*/  BRA `(.L_x_103) ;  /* 0xfffffff400bc7947 */ /* 0x000fea000383ffff */
.L_x_88:
[C---:B------:R-:W-:Y:S01]  /*0a80*/  LOP3.LUT R3, R4.reuse, 0x3, RZ, 0xc0, !PT ;  /* 0x0000000304037812 */ /* 0x040fe200078ec0ff */
[----:B------:R-:W-:Y:S01]  /*0a90*/  IMAD.MOV.U32 R6, RZ, RZ, 0xa ;  /* 0x0000000aff067424 */ /* 0x000fe200078e00ff */
[----:B------:R-:W-:Y:S01]  /*0aa0*/  LOP3.LUT R4, R4, 0x7ffffffc, RZ, 0xc0, !PT ;  /* 0x7ffffffc04047812 */ /* 0x000fe200078ec0ff */
[----:B------:R-:W-:Y:S01]  /*0ab0*/  UMOV UR4, URZ ;  /* 0x000000ff00047c82 */ /* 0x000fe20008000000 */
[----:B------:R-:W-:-:S03]  /*0ac0*/  ISETP.NE.AND P0, PT, R3, 0x2, PT ;  /* 0x000000020300780c */ /* 0x000fc60003f05270 */
[----:B------:R-:W-:Y:S01]  /*0ad0*/  IMAD.MOV R5, RZ, RZ, -R4 ;  /* 0x000000ffff057224 */ /* 0x000fe200078e0a04 */
[----:B------:R-:W-:-:S09]  /*0ae0*/  SEL R6, R6, 0x64, !P0 ;  /* 0x0000006406067807 */ /* 0x000fd20004000000 */
.L_x_124:
        /* <DEDUP_REMOVED lines=14> */
.L_x_123:
[----:B------:R-:W0:Y:S01]  /*0bd0*/  LDCU.64 UR8, c[0x0][0x380] ;  /* 0x00007000ff0877ac */ /* 0x000e220008000a00 */
[----:B------:R-:W1:Y:S01]  /*0be0*/  LDCU UR5, c[0x0][0x3b0] ;  /* 0x00007600ff0577ac */ /* 0x000e620008000800 */
[----:B0-----:R-:W-:Y:S02]  /*0bf0*/  IMAD.U32 R12, RZ, RZ, UR8 ;  /* 0x00000008ff0c7e24 */ /* 0x001fe4000f8e00ff */
[----:B------:R-:W-:Y:S02]  /*0c00*/  IMAD.U32 R13, RZ, RZ, UR9 ;  /* 0x00000009ff0d7e24 */ /* 0x000fe4000f8e00ff */
[----:B------:R-:W-:-:S05]  /*0c10*/  IMAD.WIDE R10, R7, 0x4, R12 ;  /* 0x00000004070a7825 */ /* 0x000fca00078e020c */
[----:B------:R0:W5:Y:S01]  /*0c20*/  LDG.E R8, desc[UR6][R10.64] ;  /* 0x000000060a087981 */ /* 0x000162000c1e1900 */
[----:B-1----:R-:W-:Y:S01]  /*0c30*/  UISETP.GT.U32.AND UP0, UPT, UR5, -0x4, UPT ;  /* 0xfffffffc0500788c */ /* 0x002fe2000bf04070 */
[----:B------:R-:W-:-:S08]  /*0c40*/  HFMA2 R21, -RZ, RZ, 0, 5.9604644775390625e-07 ;  /* 0x0000000aff157431 */ /* 0x000fd000000001ff */
        /* <DEDUP_REMOVED lines=11> */
.L_x_109:
[----:B------:R-:W-:Y:S02]  /*0d00*/  VIADD R18, R18, 0x10 ;  /* 0x0000001012127836 */ /* 0x000fe40000000000 */
[----:B------:R-:W-:Y:S02]  /*0d10*/  IMAD.MOV.U32 R19, RZ, RZ, R9 ;  /* 0x000000ffff137224 */ /* 0x000fe400078e0009 */
[----:B------:R-:W-:Y:S01]  /*0d20*/  IMAD R9, R9, 0x6fc10000, RZ ;  /* 0x6fc1000009097824 */ /* 0x000fe200078e02ff */
[----:B------:R-:W-:-:S13]  /*0d30*/  ISETP.GE.AND P1, PT, R18, -0xc, PT ;  /* 0xfffffff41200780c */ /* 0x000fda0003f26270 */
[----:B------:R-:W-:Y:S05]  /*0d40*/  @!P1 BRA `(.L_x_109) ;  /* 0xfffffffc00ec9947 */ /* 0x000fea000383ffff */
[----:B------:R-:W-:-:S07]  /*0d50*/  IMAD R22, R19, -0x2b5af000, RZ ;  /* 0xd4a5100013167824 */ /* 0x000fce00078e02ff */
.L_x_108:
        /* <DEDUP_REMOVED lines=8> */
.L_x_107:
[----:B------:R-:W-:Y:S01]  /*0de0*/  VIADD R18, R18, 0x4 ;  /* 0x0000000412127836 */ /* 0x000fe20000000000 */
[----:B------:R-:W-:Y:S01]  /*0df0*/  MOV R22, R9 ;  /* 0x0000000900167202 */ /* 0x000fe20000000f00 */
[----:B------:R-:W-:-:S03]  /*0e00*/  IMAD R9, R9, 0x2710, RZ ;  /* 0x0000271009097824 */ /* 0x000fc600078e02ff */
[----:B------:R-:W-:-:S13]  /*0e10*/  ISETP.NE.AND P0, PT, R18, RZ, PT ;  /* 0x000000ff1200720c */ /* 0x000fda0003f05270 */
[----:B------:R-:W-:Y:S05]  /*0e20*/  @P0 BRA `(.L_x_107) ;  /* 0xfffffffc00ec0947 */ /* 0x000fea000383ffff */
.L_x_110:
[----:B------:R-:W-:-:S07]  /*0e30*/  IMAD R21, R22, 0x186a0, RZ ;  /* 0x000186a016157824 */ /* 0x000fce00078e02ff */
.L_x_106:
[----:B------:R-:W-:-:S05]  /*0e40*/  VIMNMX.U32 R18, PT, PT, R3, 0x2, PT ;  /* 0x0000000203127848 */ /* 0x000fca0003fe0000 */
[----:B------:R-:W-:-:S04]  /*0e50*/  IMAD.SHL.U32 R20, R18, 0x4, RZ ;  /* 0x0000000412147824 */ /* 0x000fc800078e00ff */
[----:B------:R-:W0:Y:S02]  /*0e60*/  LDC R18, c[0x2][R20] ;  /* 0x0080000014127b82 */ /* 0x000e240000000800 */
[----:B0-----:R-:W-:-:S04]  /*0e70*/  SHF.R.S32.HI R19, RZ, 0x1f, R18 ;  /* 0x0000001fff137819 */ /* 0x001fc80000011412 */
.L_x_189:
[----:B------:R-:W-:Y:S05]  /*0e80*/  BRX R18 -0xe90                                     (*"BRANCH_TARGETS .L_x_111,.L_x_191,.L_x_192"*) ;  /* 0xfffffff0125c7949 */ /* 0x000fea000383ffff */
.L_x_192:
[----:B------:R-:W-:Y:S01]  /*0e90*/  IMAD R9, R6, R21, RZ ;  /* 0x0000001506097224 */ /* 0x000fe200078e02ff */
[----:B------:R-:W-:Y:S06]  /*0ea0*/  BRA `(.L_x_111) ;  /* 0x0000000000047947 */ /* 0x000fec0003800000 */
.L_x_191:
[----:B------:R-:W-:-:S07]  /*0eb0*/  IMAD.MOV.U32 R9, RZ, RZ, R21 ;  /* 0x000000ffff097224 */ /* 0x000fce00078e0015 */
.L_x_111:
        /* <DEDUP_REMOVED lines=22> */
[----:B------:R-:W-:-:S05]  /*1020*/  @P0 VIADD R19, R19, 0x1 ;  /* 0x0000000113130836 */ /* 0x000fca0000000000 */
[----:B------:R-:W-:Y:S02]  /*1030*/  @!P1 IADD3 R19, PT, PT, -R19, RZ, RZ ;  /* 0x000000ff13139210 */ /* 0x000fe40007ffe1ff */
[----:B------:R-:W-:-:S05]  /*1040*/  @!P2 LOP3.LUT R19, RZ, R9, RZ, 0x33, !PT ;  /* 0x00000009ff13a212 */ /* 0x000fca00078e33ff */
[----:B------:R-:W-:-:S05]  /*1050*/  IMAD.HI R18, R19, 0x66666667, RZ ;  /* 0x6666666713127827 */ /* 0x000fca00078e02ff */
[----:B------:R-:W-:-:S04]  /*1060*/  SHF.R.U32.HI R21, RZ, 0x1f, R18 ;  /* 0x0000001fff157819 */ /* 0x000fc80000011612 */
[----:B------:R-:W-:-:S05]  /*1070*/  LEA.HI.SX32 R18, R18, R21, 0x1e ;  /* 0x0000001512127211 */ /* 0x000fca00078ff2ff */
[----:B------:R-:W-:-:S05]  /*1080*/  IMAD R18, R18, -0xa, R19 ;  /* 0xfffffff612127824 */ /* 0x000fca00078e0213 */
[----:B------:R-:W-:-:S13]  /*1090*/  ISETP.NE.AND P0, PT, R18, UR4, PT ;  /* 0x0000000412007c0c */ /* 0x000fda000bf05270 */
[----:B------:R-:W-:Y:S05]  /*10a0*/  @!P0 BRA `(.L_x_113) ;  /* 0x00000004007c8947 */ /* 0x000fea0003800000 */
.L_x_121:
        /* <DEDUP_REMOVED lines=22> */
[----:B------:R-:W-:-:S02]  /*1210*/  IMAD.MOV.U32 R29, RZ, RZ, 0xa ;  /* 0x0000000aff1d7424 */ /* 0x000fc400078e00ff */
        /* <DEDUP_REMOVED lines=12> */
[----:B------:R-:W-:Y:S02]  /*12e0*/  PLOP3.LUT P0, PT, PT, PT, PT, 0x8, 0x80 ;  /* 0x000000000080781c */ /* 0x000fe40003f0e170 */
[----:B------:R-:W-:-:S11]  /*12f0*/  IADD3 R18, PT, PT, R4, -0xc, RZ ;  /* 0xfffffff404127810 */ /* 0x000fd60007ffe0ff */
.L_x_118:
[----:B------:R-:W-:Y:S02]  /*1300*/  VIADD R19, R19, 0x10 ;  /* 0x0000001013137836 */ /* 0x000fe40000000000 */
[----:B------:R-:W-:Y:S02]  /*1310*/  IMAD.MOV.U32 R20, RZ, RZ, R25 ;  /* 0x000000ffff147224 */ /* 0x000fe400078e0019 */
[----:B------:R-:W-:Y:S01]  /*1320*/  IMAD R25, R25, 0x6fc10000, RZ ;  /* 0x6fc1000019197824 */ /* 0x000fe200078e02ff */
[----:B------:R-:W-:-:S13]  /*1330*/  ISETP.GE.AND P1, PT, R19, R18, PT ;  /* 0x000000121300720c */ /* 0x000fda0003f26270 */
[----:B------:R-:W-:Y:S05]  /*1340*/  @!P1 BRA `(.L_x_118) ;  /* 0xfffffffc00ec9947 */ /* 0x000fea000383ffff */
[----:B------:R-:W-:-:S07]  /*1350*/  IMAD R23, R20, -0x2b5af000, RZ ;  /* 0xd4a5100014177824 */ /* 0x000fce00078e02ff */
.L_x_117:
        /* <DEDUP_REMOVED lines=8> */
.L_x_116:
[----:B------:R-:W-:Y:S02]  /*13e0*/  VIADD R19, R19, 0x4 ;  /* 0x0000000413137836 */ /* 0x000fe40000000000 */
[----:B------:R-:W-:Y:S02]  /*13f0*/  IMAD.MOV.U32 R23, RZ, RZ, R25 ;  /* 0x000000ffff177224 */ /* 0x000fe400078e0019 */
[----:B------:R-:W-:Y:S01]  /*1400*/  IMAD R25, R25, 0x2710, RZ ;  /* 0x0000271019197824 */ /* 0x000fe200078e02ff */
[----:B------:R-:W-:-:S13]  /*1410*/  ISETP.NE.AND P0, PT, R19, R4, PT ;  /* 0x000000041300720c */ /* 0x000fda0003f05270 */
[----:B------:R-:W-:Y:S05]  /*1420*/  @P0 BRA `(.L_x_116) ;  /* 0xfffffffc00ec0947 */ /* 0x000fea000383ffff */
.L_x_119:
[----:B------:R-:W-:-:S07]  /*1430*/  IMAD R29, R23, 0x186a0, RZ ;  /* 0x000186a0171d7824 */ /* 0x000fce00078e02ff */
.L_x_115:
[----:B0-----:R-:W-:-:S05]  /*1440*/  VIMNMX.U32 R18, PT, PT, R3, 0x2, PT ;  /* 0x0000000203127848 */ /* 0x001fca0003fe0000 */
[----:B------:R-:W-:-:S04]  /*1450*/  IMAD.SHL.U32 R20, R18, 0x4, RZ ;  /* 0x0000000412147824 */ /* 0x000fc800078e00ff */
[----:B------:R-:W0:Y:S02]  /*1460*/  LDC R18, c[0x2][R20+0xc] ;  /* 0x0080030014127b82 */ /* 0x000e240000000800 */
[----:B0-----:R-:W-:-:S04]  /*1470*/  SHF.R.S32.HI R19, RZ, 0x1f, R18 ;  /* 0x0000001fff137819 */ /* 0x001fc80000011412 */
.L_x_193:
[----:B------:R-:W-:Y:S05]  /*1480*/  BRX R18 -0x1490                                    (*"BRANCH_TARGETS .L_x_120,.L_x_195,.L_x_196"*) ;  /* 0xffffffe812dc7949 */ /* 0x000fea000383ffff */
.L_x_196:
[----:B------:R-:W-:Y:S01]  /*1490*/  IMAD R25, R6, R29, RZ ;  /* 0x0000001d06197224 */ /* 0x000fe200078e02ff */
[----:B------:R-:W-:Y:S06]  /*14a0*/  BRA `(.L_x_120) ;  /* 0x0000000000047947 */ /* 0x000fec0003800000 */
.L_x_195:
[----:B------:R-:W-:-:S07]  /*14b0*/  IMAD.MOV.U32 R25, RZ, RZ, R29 ;  /* 0x000000ffff197224 */ /* 0x000fce00078e001d */
.L_x_120:
[-C--:B------:R-:W-:Y:S02]  /*14c0*/  IABS R20, R25.reuse ;  /* 0x0000001900147213 */ /* 0x080fe40000000000 */
[----:B------:R-:W-:Y:S02]  /*14d0*/  IABS R26, R8 ;  /* 0x00000008001a7213 */ /* 0x000fe40000000000 */
[----:B------:R-:W0:Y:S01]  /*14e0*/  I2F.RP R21, R20 ;  /* 0x0000001400157306 */ /* 0x000e220000209400 */
[----:B------:R-:W-:-:S05]  /*14f0*/  IABS R24, R25 ;  /* 0x0000001900187213 */ /* 0x000fca0000000000 */
[----:B------:R-:W-:Y:S02]  /*1500*/  IMAD.MOV R24, RZ, RZ, -R24 ;  /* 0x000000ffff187224 */ /* 0x000fe400078e0a18 */
[----:B0-----:R-:W0:Y:S02]  /*1510*/  MUFU.RCP R21, R21 ;  /* 0x0000001500157308 */ /* 0x001e240000001000 */
[----:B0-----:R-:W-:-:S06]  /*1520*/  VIADD R18, R21, 0xffffffe ;  /* 0x0ffffffe15127836 */ /* 0x001fcc0000000000 */
[----:B------:R0:W1:Y:S02]  /*1530*/  F2I.FTZ.U32.TRUNC.NTZ R19, R18 ;  /* 0x0000001200137305 */ /* 0x000064000021f000 */
[----:B0-----:R-:W-:Y:S01]  /*1540*/  IMAD.MOV.U32 R18, RZ, RZ, RZ ;  /* 0x000000ffff127224 */ /* 0x001fe200078e00ff */
[----:B-1----:R-:W-:-:S05]  /*1550*/  IADD3 R27, PT, PT, RZ, -R19, RZ ;  /* 0x80000013ff1b7210 */ /* 0x002fca0007ffe0ff */
        /* <DEDUP_REMOVED lines=20> */
.L_x_113:
        /* <DEDUP_REMOVED lines=11> */
.L_x_114:
[----:B------:R0:W-:Y:S02]  /*1750*/  STG.E desc[UR6][R10.64], R8 ;  /* 0x000000080a007986 */ /* 0x0001e4000c101906 */
.L_x_122:
[----:B------:R-:W-:Y:S05]  /*1760*/  BSYNC.RECONVERGENT B1 ;  /* 0x0000000000017941 */ /* 0x000fea0003800200 */
.L_x_112:
[----:B01----:R-:W2:Y:S01]  /*1770*/  LDG.E R8, desc[UR6][R14.64] ;  /* 0x000000060e087981 */ /* 0x003ea2000c1e1900 */
[----:B------:R-:W-:-:S05]  /*1780*/  VIADD R7, R7, 0x1 ;  /* 0x0000000107077836 */ /* 0x000fca0000000000 */
[----:B--2---:R-:W-:-:S13]  /*1790*/  ISETP.GE.AND P0, PT, R7, R8, PT ;  /* 0x000000080700720c */ /* 0x004fda0003f06270 */
[----:B------:R-:W-:Y:S05]  /*17a0*/  @!P0 BRA `(.L_x_123) ;  /* 0xfffffff400088947 */ /* 0x000fea000383ffff */
.L_x_105:
[----:B------:R-:W-:Y:S05]  /*17b0*/  BSYNC.RECONVERGENT B0 ;  /* 0x0000000000007941 */ /* 0x000fea0003800200 */
.L_x_104:
[----:B------:R-:W0:Y:S01]  /*17c0*/  LDC R7, c[0x0][0x3b4] ;  /* 0x0000ed00ff077b82 */ /* 0x000e220000000800 */
[----:B------:R-:W-:-:S06]  /*17d0*/  UIADD3 UR5, UPT, UPT, UR4, 0x1, URZ ;  /* 0x0000000104057890 */ /* 0x000fcc000fffe0ff */
[----:B0-----:R-:W-:-:S13]  /*17e0*/  ISETP.NE.AND P0, PT, R7, UR5, PT ;  /* 0x0000000507007c0c */ /* 0x001fda000bf05270 */
[----:B------:R-:W-:Y:S05]  /*17f0*/  @!P0 EXIT ;  /* 0x000000000000894d */ /* 0x000fea0003800000 */
[----:B------:R-:W-:Y:S01]  /*1800*/  UMOV UR4, UR5 ;  /* 0x0000000500047c82 */ /* 0x000fe20008000000 */
[----:B------:R-:W-:Y:S05]  /*1810*/  BRA `(.L_x_124) ;  /* 0xfffffff000b47947 */ /* 0x000fea000383ffff */
.L_x_87:
[----:B------:R-:W-:-:S13]  /*1820*/  ISETP.GT.AND P0, PT, R4, RZ, PT ;  /* 0x000000ff0400720c */ /* 0x000fda0003f04270 */
[----:B------:R-:W-:Y:S05]  /*1830*/  @P0 BRA `(.L_x_125) ;  /* 0x0000000400640947 */ /* 0x000fea0003800000 */
[----:B------:R-:W-:-:S05]  /*1840*/  UMOV UR4, URZ ;  /* 0x000000ff00047c82 */ /* 0x000fca0008000000 */
.L_x_136:
[----:B------:R-:W0:Y:S01]  /*1850*/  LDCU.128 UR8, c[0x0][0x3a0] ;  /* 0x00007400ff0877ac */ /* 0x000e220008000c00 */
[----:B------:R-:W-:Y:S01]  /*1860*/  IADD3 R3, P0, PT, R0, UR4, RZ ;  /* 0x0000000400037c10 */ /* 0x000fe2000ff1e0ff */
[----:B------:R-:W1:Y:S03]  /*1870*/  LDCU.64 UR14, c[0x0][0x380] ;  /* 0x00007000ff0e77ac */ /* 0x000e660008000a00 */
[----:B------:R-:W-:Y:S01]  /*1880*/  SHF.L.U32 R6, R3, 0x2, RZ ;  /* 0x0000000203067819 */ /* 0x000fe200000006ff */
[----:B------:R-:W-:-:S05]  /*1890*/  IMAD.X R4, RZ, RZ, R2, P0 ;  /* 0x000000ffff047224 */ /* 0x000fca00000e0602 */
[----:B------:R-:W-:Y:S02]  /*18a0*/  SHF.L.U64.HI R3, R3, 0x2, R4 ;  /* 0x0000000203037819 */ /* 0x000fe40000010204 */
[C---:B0-----:R-:W-:Y:S02]  /*18b0*/  IADD3 R4, P0, PT, R6.reuse, UR8, RZ ;  /* 0x0000000806047c10 */ /* 0x041fe4000ff1e0ff */
[----:B------:R-:W-:Y:S02]  /*18c0*/  IADD3 R6, P1, PT, R6, UR10, RZ ;  /* 0x0000000a06067c10 */ /* 0x000fe4000ff3e0ff */
[C---:B------:R-:W-:Y:S02]  /*18d0*/  IADD3.X R5, PT, PT, R3.reuse, UR9, RZ, P0, !PT ;  /* 0x0000000903057c10 */ /* 0x040fe400087fe4ff */
[----:B------:R-:W-:Y:S01]  /*18e0*/  IADD3.X R7, PT, PT, R3, UR11, RZ, P1, !PT ;  /* 0x0000000b03077c10 */ /* 0x000fe20008ffe4ff */
[----:B------:R-:W0:Y:S02]  /*18f0*/  LDCU.128 UR8, c[0x0][0x3a0] ;  /* 0x00007400ff0877ac */ /* 0x000e240008000c00 */
[----:B------:R-:W2:Y:S04]  /*1900*/  LDG.E R3, desc[UR6][R4.64] ;  /* 0x0000000604037981 */ /* 0x000ea8000c1e1900 */
[----:B------:R-:W2:Y:S01]  /*1910*/  LDG.E R8, desc[UR6][R6.64] ;  /* 0x0000000606087981 */ /* 0x000ea2000c1e1900 */
[----:B------:R-:W-:Y:S01]  /*1920*/  BSSY.RECONVERGENT B0, `(.L_x_126) ;  /* 0x0000044000007945 */ /* 0x000fe20003800200 */
[----:B--2---:R-:W-:-:S13]  /*1930*/  ISETP.GE.AND P0, PT, R3, R8, PT ;  /* 0x000000080300720c */ /* 0x004fda0003f06270 */
[----:B01----:R-:W-:Y:S05]  /*1940*/  @P0 BRA `(.L_x_127) ;  /* 0x0000000400040947 */ /* 0x003fea0003800000 */
.L_x_135:
[----:B------:R-:W0:Y:S02]  /*1950*/  LDCU.64 UR12, c[0x0][0x380] ;  /* 0x00007000ff0c77ac */ /* 0x000e240008000a00 */
[----:B0-----:R-:W-:Y:S02]  /*1960*/  IMAD.U32 R10, RZ, RZ, UR12 ;  /* 0x0000000cff0a7e24 */ /* 0x001fe4000f8e00ff */
[----:B------:R-:W-:Y:S02]  /*1970*/  IMAD.U32 R11, RZ, RZ, UR13 ;  /* 0x0000000dff0b7e24 */ /* 0x000fe4000f8e00ff */
[----:B------:R-:W-:-:S05]  /*1980*/  IMAD.WIDE R8, R3, 0x4, R10 ;  /* 0x0000000403087825 */ /* 0x000fca00078e020a */
[----:B------:R-:W2:Y:S01]  /*1990*/  LDG.E R14, desc[UR6][R8.64] ;  /* 0x00000006080e7981 */ /* 0x000ea2000c1e1900 */
[----:B------:R-:W-:Y:S04]  /*19a0*/  BSSY.RECONVERGENT B1, `(.L_x_128) ;  /* 0x0000037000017945 */ /* 0x000fe80003800200 */
[----:B------:R-:W-:Y:S01]  /*19b0*/  BSSY.RELIABLE B2, `(.L_x_129) ;  /* 0x0000029000027945 */ /* 0x000fe20003800100 */
[----:B--2---:R-:W-:-:S05]  /*19c0*/  IMAD.HI R12, R14, 0x66666667, RZ ;  /* 0x666666670e0c7827 */ /* 0x004fca00078e02ff */
[----:B------:R-:W-:-:S04]  /*19d0*/  SHF.R.U32.HI R13, RZ, 0x1f, R12 ;  /* 0x0000001fff0d7819 */ /* 0x000fc8000001160c */
[----:B------:R-:W-:-:S05]  /*19e0*/  LEA.HI.SX32 R13, R12, R13, 0x1e ;  /* 0x0000000d0c0d7211 */ /* 0x000fca00078ff2ff */
[----:B------:R-:W-:-:S05]  /*19f0*/  IMAD R13, R13, -0xa, R14 ;  /* 0xfffffff60d0d7824 */ /* 0x000fca00078e020e */
[----:B------:R-:W-:-:S13]  /*1a00*/  ISETP.NE.AND P0, PT, R13, UR4, PT ;  /* 0x000000040d007c0c */ /* 0x000fda000bf05270 */
[----:B------:R-:W-:Y:S05]  /*1a10*/  @!P0 BRA `(.L_x_130) ;  /* 0x0000000000888947 */ /* 0x000fea0003800000 */
[----:B------:R-:W-:Y:S01]  /*1a20*/  BSSY.RELIABLE B3, `(.L_x_131) ;  /* 0x0000020000037945 */ /* 0x000fe20003800100 */
[----:B------:R-:W-:Y:S02]  /*1a30*/  IMAD.MOV.U32 R17, RZ, RZ, R13 ;  /* 0x000000ffff117224 */ /* 0x000fe400078e000d */
[----:B------:R-:W-:-:S07]  /*1a40*/  IMAD.MOV.U32 R19, RZ, RZ, R14 ;  /* 0x000000ffff137224 */ /* 0x000fce00078e000e */
.L_x_133:
[----:B------:R-:W-:-:S04]  /*1a50*/  IADD3 R11, P0, PT, R0, R17, RZ ;  /* 0x00000011000b7210 */ /* 0x000fc80007f1e0ff */
[----:B------:R-:W-:Y:S01]  /*1a60*/  LEA.HI.X.SX32 R12, R17, R2, 0x1, P0 ;  /* 0x00000002110c7211 */ /* 0x000fe200000f0eff */
[----:B------:R-:W-:-:S03]  /*1a70*/  IMAD.SHL.U32 R10, R11, 0x4, RZ ;  /* 0x000000040b0a7824 */ /* 0x000fc600078e00ff */
[----:B------:R-:W-:Y:S02]  /*1a80*/  SHF.L.U64.HI R11, R11, 0x2, R12 ;  /* 0x000000020b0b7819 */ /* 0x000fe4000001020c */
[C---:B------:R-:W-:Y:S02]  /*1a90*/  IADD3 R12, P0, PT, R10.reuse, UR8, RZ ;  /* 0x000000080a0c7c10 */ /* 0x040fe4000ff1e0ff */
[----:B------:R-:W-:Y:S02]  /*1aa0*/  IADD3 R10, P1, PT, R10, UR10, RZ ;  /* 0x0000000a0a0a7c10 */ /* 0x000fe4000ff3e0ff */
[C---:B------:R-:W-:Y:S02]  /*1ab0*/  IADD3.X R13, PT, PT, R11.reuse, UR9, RZ, P0, !PT ;  /* 0x000000090b0d7c10 */ /* 0x040fe400087fe4ff */
[----:B------:R-:W-:-:S03]  /*1ac0*/  IADD3.X R11, PT, PT, R11, UR11, RZ, P1, !PT ;  /* 0x0000000b0b0b7c10 */ /* 0x000fc60008ffe4ff */
[----:B------:R-:W2:Y:S04]  /*1ad0*/  LDG.E R15, desc[UR6][R12.64] ;  /* 0x000000060c0f7981 */ /* 0x000ea8000c1e1900 */
[----:B------:R-:W2:Y:S02]  /*1ae0*/  LDG.E R10, desc[UR6][R10.64] ;  /* 0x000000060a0a7981 */ /* 0x000ea4000c1e1900 */
[----:B--2---:R-:W-:-:S13]  /*1af0*/  ISETP.GE.AND P0, PT, R15, R10, PT ;  /* 0x0000000a0f00720c */ /* 0x004fda0003f06270 */
[----:B------:R-:W-:Y:S05]  /*1b00*/  @P0 BREAK.RELIABLE B3 ;  /* 0x0000000000030942 */ /* 0x000fea0003800100 */
[----:B------:R-:W-:Y:S05]  /*1b10*/  @P0 BREAK.RELIABLE B2 ;  /* 0x0000000000020942 */ /* 0x000fea0003800100 */
[----:B------:R-:W-:Y:S05]  /*1b20*/  @P0 BRA `(.L_x_132) ;  /* 0x0000000000740947 */ /* 0x000fea0003800000 */
[----:B------:R-:W-:Y:S02]  /*1b30*/  IMAD.U32 R10, RZ, RZ, UR14 ;  /* 0x0000000eff0a7e24 */ /* 0x000fe4000f8e00ff */
[----:B------:R-:W-:Y:S02]  /*1b40*/  IMAD.U32 R11, RZ, RZ, UR15 ;  /* 0x0000000fff0b7e24 */ /* 0x000fe4000f8e00ff */
[----:B------:R-:W-:-:S05]  /*1b50*/  IMAD.WIDE R14, R15, 0x4, R10 ;  /* 0x000000040f0e7825 */ /* 0x000fca00078e020a */
[----:B------:R-:W2:Y:S04]  /*1b60*/  LDG.E R16, desc[UR6][R14.64] ;  /* 0x000000060e107981 */ /* 0x000ea8000c1e1900 */
[----:B------:R0:W-:Y:S04]  /*1b70*/  STG.E desc[UR6][R14.64], R19 ;  /* 0x000000130e007986 */ /* 0x0001e8000c101906 */
[----:B------:R-:W3:Y:S01]  /*1b80*/  LDG.E R17, desc[UR6][R12.64] ;  /* 0x000000060c117981 */ /* 0x000ee2000c1e1900 */
[----:B--2---:R-:W-:-:S04]  /*1b90*/  IMAD.HI R18, R16, 0x66666667, RZ ;  /* 0x6666666710127827 */ /* 0x004fc800078e02ff */
[----:B0-----:R-:W-:Y:S02]  /*1ba0*/  IMAD.MOV.U32 R19, RZ, RZ, R16 ;  /* 0x000000ffff137224 */ /* 0x001fe400078e0010 */
[----:B---3--:R-:W-:Y:S01]  /*1bb0*/  VIADD R21, R17, 0x1 ;  /* 0x0000000111157836 */ /* 0x008fe20000000000 */
[----:B------:R-:W-:-:S04]  /*1bc0*/  SHF.R.U32.HI R17, RZ, 0x1f, R18 ;  /* 0x0000001fff117819 */ /* 0x000fc80000011612 */
[----:B------:R-:W-:Y:S01]  /*1bd0*/  LEA.HI.SX32 R17, R18, R17, 0x1e ;  /* 0x0000001112117211 */ /* 0x000fe200078ff2ff */
[----:B------:R0:W-:Y:S04]  /*1be0*/  STG.E desc[UR6][R12.64], R21 ;  /* 0x000000150c007986 */ /* 0x0001e8000c101906 */
[----:B------:R-:W-:-:S05]  /*1bf0*/  IMAD R17, R17, -0xa, R16 ;  /* 0xfffffff611117824 */ /* 0x000fca00078e0210 */
[----:B------:R-:W-:-:S13]  /*1c00*/  ISETP.NE.AND P0, PT, R17, UR4, PT ;  /* 0x0000000411007c0c */ /* 0x000fda000bf05270 */
[----:B0-----:R-:W-:Y:S05]  /*1c10*/  @P0 BRA `(.L_x_133) ;  /* 0xfffffffc008c0947 */ /* 0x001fea000383ffff */
[----:B------:R-:W-:Y:S05]  /*1c20*/  BSYNC.RELIABLE B3 ;  /* 0x0000000000037941 */ /* 0x000fea0003800100 */
.L_x_131:
[----:B------:R-:W-:-:S07]  /*1c30*/  MOV R14, R16 ;  /* 0x00000010000e7202 */ /* 0x000fce0000000f00 */
.L_x_130:
[----:B------:R-:W-:Y:S05]  /*1c40*/  BSYNC.RELIABLE B2 ;  /* 0x0000000000027941 */ /* 0x000fea0003800100 */
.L_x_129:
        /* <DEDUP_REMOVED lines=11> */
.L_x_132:
[----:B------:R0:W-:Y:S02]  /*1d00*/  STG.E desc[UR6][R8.64], R19 ;  /* 0x0000001308007986 */ /* 0x0001e4000c101906 */
.L_x_134:
[----:B------:R-:W-:Y:S05]  /*1d10*/  BSYNC.RECONVERGENT B1 ;  /* 0x0000000000017941 */ /* 0x000fea0003800200 */
.L_x_128:
[----:B01----:R-:W2:Y:S01]  /*1d20*/  LDG.E R8, desc[UR6][R6.64] ;  /* 0x0000000606087981 */ /* 0x003ea2000c1e1900 */
[----:B------:R-:W-:-:S05]  /*1d30*/  VIADD R3, R3, 0x1 ;  /* 0x0000000103037836 */ /* 0x000fca0000000000 */
[----:B--2---:R-:W-:-:S13]  /*1d40*/  ISETP.GE.AND P0, PT, R3, R8, PT ;  /* 0x000000080300720c */ /* 0x004fda0003f06270 */
[----:B------:R-:W-:Y:S05]  /*1d50*/  @!P0 BRA `(.L_x_135) ;  /* 0xfffffff800fc8947 */ /* 0x000fea000383ffff */
.L_x_127:
[----:B------:R-:W-:Y:S05]  /*1d60*/  BSYNC.RECONVERGENT B0 ;  /* 0x0000000000007941 */ /* 0x000fea0003800200 */
.L_x_126:
[----:B------:R-:W-:Y:S05]  /*1d70*/  WARPSYNC.ALL ;  /* 0x0000000000007948 */ /* 0x000fea0003800000 */
[----:B------:R-:W0:Y:S01]  /*1d80*/  LDCU UR5, c[0x0][0x3b4] ;  /* 0x00007680ff0577ac */ /* 0x000e220008000800 */
[----:B------:R-:W-:-:S04]  /*1d90*/  UIADD3 UR4, UPT, UPT, UR4, 0x1, URZ ;  /* 0x0000000104047890 */ /* 0x000fc8000fffe0ff */
[----:B0-----:R-:W-:-:S09]  /*1da0*/  UISETP.NE.AND UP0, UPT, UR4, UR5, UPT ;  /* 0x000000050400728c */ /* 0x001fd2000bf05270 */
[----:B------:R-:W-:Y:S05]  /*1db0*/  BRA.U UP0, `(.L_x_136) ;  /* 0xfffffff900a47547 */ /* 0x000fea000b83ffff */
[----:B------:R-:W-:Y:S05]  /*1dc0*/  EXIT ;  /* 0x000000000000794d */ /* 0x000fea0003800000 */
.L_x_125:
[C---:B------:R-:W-:Y:S01]  /*1dd0*/  LOP3.LUT R20, R4.reuse, 0x3, RZ, 0xc0, !PT ;  /* 0x0000000304147812 */ /* 0x040fe200078ec0ff */
[----:B------:R-:W-:Y:S01]  /*1de0*/  IMAD.MOV.U32 R14, RZ, RZ, 0xf4240 ;  /* 0x000f4240ff0e7424 */ /* 0x000fe200078e00ff */
[----:B------:R-:W-:Y:S01]  /*1df0*/  LOP3.LUT R3, R4, 0x7ffffffc, RZ, 0xc0, !PT ;  /* 0x7ffffffc04037812 */ /* 0x000fe200078ec0ff */
[----:B------:R-:W-:Y:S01]  /*1e00*/  UMOV UR4, URZ ;  /* 0x000000ff00047c82 */ /* 0x000fe20008000000 */
[----:B------:R-:W-:-:S04]  /*1e10*/  ISETP.NE.AND P0, PT, R20, 0x2, PT ;  /* 0x000000021400780c */ /* 0x000fc80003f05270 */
[----:B------:R-:W-:-:S09]  /*1e20*/  SEL R14, R14, 0x989680, !P0 ;  /* 0x009896800e0e7807 */ /* 0x000fd20004000000 */
.L_x_149:
[----:B0-----:R-:W0:Y:S01]  /*1e30*/  LDCU.128 UR8, c[0x0][0x3a0] ;  /* 0x00007400ff0877ac */ /* 0x001e220008000c00 */
[----:B------:R-:W-:Y:S01]  /*1e40*/  IADD3 R7, P0, PT, R0, UR4, RZ ;  /* 0x0000000400077c10 */ /* 0x000fe2000ff1e0ff */
[----:B------:R-:W1:Y:S04]  /*1e50*/  LDCU.64 UR14, c[0x0][0x380] ;  /* 0x00007000ff0e77ac */ /* 0x000e680008000a00 */
[----:B------:R-:W-:Y:S02]  /*1e60*/  IMAD.X R4, RZ, RZ, R2, P0 ;  /* 0x000000ffff047224 */ /* 0x000fe400000e0602 */
[----:B------:R-:W-:-:S03]  /*1e70*/  IMAD.SHL.U32 R6, R7, 0x4, RZ ;  /* 0x0000000407067824 */ /* 0x000fc600078e00ff */
        /* <DEDUP_REMOVED lines=11> */
.L_x_148:
[----:B0-----:R-:W0:Y:S02]  /*1f30*/  LDCU.64 UR12, c[0x0][0x380] ;  /* 0x00007000ff0c77ac */ /* 0x001e240008000a00 */
[----:B0-----:R-:W-:Y:S02]  /*1f40*/  IMAD.U32 R8, RZ, RZ, UR12 ;  /* 0x0000000cff087e24 */ /* 0x001fe4000f8e00ff */
[----:B------:R-:W-:Y:S02]  /*1f50*/  IMAD.U32 R9, RZ, RZ, UR13 ;  /* 0x0000000dff097e24 */ /* 0x000fe4000f8e00ff */
[----:B------:R-:W-:-:S05]  /*1f60*/  IMAD.WIDE R10, R15, 0x4, R8 ;  /* 0x000000040f0a7825 */ /* 0x000fca00078e0208 */
[----:B------:R0:W5:Y:S01]  /*1f70*/  LDG.E R17, desc[UR6][R10.64] ;  /* 0x000000060a117981 */ /* 0x000162000c1e1900 */
[----:B------:R-:W-:Y:S01]  /*1f80*/  ISETP.GT.AND P0, PT, R3, RZ, PT ;  /* 0x000000ff0300720c */ /* 0x000fe20003f04270 */
[----:B------:R-:W-:Y:S02]  /*1f90*/  HFMA2 R18, -RZ, RZ, 0, 5.9604644775390625e-08 ;  /* 0x00000001ff127431 */ /* 0x000fe400000001ff */
[----:B------:R-:W-:-:S10]  /*1fa0*/  IMAD.MOV.U32 R12, RZ, RZ, RZ ;  /* 0x000000ffff0c7224 */ /* 0x000fd400078e00ff */
[----:B0-----:R-:W-:Y:S05]  /*1fb0*/  @!P0 BRA `(.L_x_139) ;  /* 0x0000000000508947 */ /* 0x001fea0003800000 */
[----:B------:R-:W-:Y:S01]  /*1fc0*/  IMAD.IADD R13, R3, 0x1, -R12 ;  /* 0x00000001030d7824 */ /* 0x000fe200078e0a0c */
[----:B------:R-:W-:-:S04]  /*1fd0*/  PLOP3.LUT P0, PT, PT, PT, PT, 0x80, 0x8 ;  /* 0x000000000008781c */ /* 0x000fc80003f0f070 */
[----:B------:R-:W-:-:S13]  /*1fe0*/  ISETP.GT.AND P1, PT, R13, 0xc, PT ;  /* 0x0000000c0d00780c */ /* 0x000fda0003f24270 */
[----:B------:R-:W-:Y:S05]  /*1ff0*/  @!P1 BRA `(.L_x_140) ;  /* 0x0000000000209947 */ /* 0x000fea0003800000 */
[----:B------:R-:W-:Y:S01]  /*2000*/  PLOP3.LUT P0, PT, PT, PT, PT, 0x8, 0x80 ;  /* 0x000000000080781c */ /* 0x000fe20003f0e170 */
[----:B------:R-:W-:-:S12]  /*2010*/  VIADD R19, R3, 0xfffffff4 ;  /* 0xfffffff403137836 */ /* 0x000fd80000000000 */
.L_x_141:
[----:B------:R-:W-:Y:S02]  /*2020*/  VIADD R12, R12, 0x10 ;  /* 0x000000100c0c7836 */ /* 0x000fe40000000000 */
[----:B------:R-:W-:Y:S02]  /*2030*/  IMAD.MOV.U32 R13, RZ, RZ, R18 ;  /* 0x000000ffff0d7224 */ /* 0x000fe400078e0012 */
[----:B------:R-:W-:Y:S01]  /*2040*/  IMAD R18, R18, 0x6fc10000, RZ ;  /* 0x6fc1000012127824 */ /* 0x000fe200078e02ff */
[----:B------:R-:W-:-:S13]  /*2050*/  ISETP.GE.AND P1, PT, R12, R19, PT ;  /* 0x000000130c00720c */ /* 0x000fda0003f26270 */
[----:B------:R-:W-:Y:S05]  /*2060*/  @!P1 BRA `(.L_x_141) ;  /* 0xfffffffc00ec9947 */ /* 0x000fea000383ffff */
[----:B------:R-:W-:-:S07]  /*2070*/  IMAD R16, R13, -0x2b5af000, RZ ;  /* 0xd4a510000d107824 */ /* 0x000fce00078e02ff */
.L_x_140:
        /* <DEDUP_REMOVED lines=8> */
.L_x_139:
[----:B------:R-:W-:Y:S02]  /*2100*/  VIADD R12, R12, 0x4 ;  /* 0x000000040c0c7836 */ /* 0x000fe40000000000 */
[----:B------:R-:W-:Y:S02]  /*2110*/  IMAD.MOV.U32 R16, RZ, RZ, R18 ;  /* 0x000000ffff107224 */ /* 0x000fe400078e0012 */
[----:B------:R-:W-:Y:S01]  /*2120*/  IMAD R18, R18, 0x2710, RZ ;  /* 0x0000271012127824 */ /* 0x000fe200078e02ff */
[----:B------:R-:W-:-:S13]  /*2130*/  ISETP.NE.AND P0, PT, R12, R3, PT ;  /* 0x000000030c00720c */ /* 0x000fda0003f05270 */
[----:B------:R-:W-:Y:S05]  /*2140*/  @P0 BRA `(.L_x_139) ;  /* 0xfffffffc00ec0947 */ /* 0x000fea000383ffff */
.L_x_142:
[C---:B------:R-:W-:Y:S01]  /*2150*/  ISETP.NE.AND P1, PT, R20.reuse, RZ, PT ;  /* 0x000000ff1400720c */ /* 0x040fe20003f25270 */
[----:B------:R-:W-:Y:S01]  /*2160*/  BSSY.RECONVERGENT B1, `(.L_x_143) ;  /* 0x000004b000017945 */ /* 0x000fe20003800200 */
[----:B------:R-:W-:Y:S02]  /*2170*/  ISETP.NE.AND P0, PT, R20, 0x1, PT ;  /* 0x000000011400780c */ /* 0x000fe40003f05270 */
        /* <DEDUP_REMOVED lines=31> */
[----:B------:R-:W-:-:S13]  /*2370*/  ISETP.NE.AND P0, PT, R12, UR4, PT ;  /* 0x000000040c007c0c */ /* 0x000fda000bf05270 */
[----:B------:R-:W-:Y:S05]  /*2380*/  @!P0 BRA `(.L_x_144) ;  /* 0x0000000000708947 */ /* 0x000fea0003800000 */
[----:B------:R-:W-:-:S07]  /*2390*/  MOV R21, R12 ;  /* 0x0000000c00157202 */ /* 0x000fce0000000f00 */
.L_x_146:
        /* <DEDUP_REMOVED lines=27> */
.L_x_144:
        /* <DEDUP_REMOVED lines=11> */
.L_x_145:
[----:B------:R0:W-:Y:S02]  /*2600*/  STG.E desc[UR6][R10.64], R17 ;  /* 0x000000110a007986 */ /* 0x0001e4000c101906 */
.L_x_147:
[----:B------:R-:W-:Y:S05]  /*2610*/  BSYNC.RECONVERGENT B1 ;  /* 0x0000000000017941 */ /* 0x000fea0003800200 */
.L_x_143:
[----:B-1----:R-:W2:Y:S01]  /*2620*/  LDG.E R8, desc[UR6][R6.64] ;  /* 0x0000000606087981 */ /* 0x002ea2000c1e1900 */
[----:B------:R-:W-:-:S05]  /*2630*/  VIADD R15, R15, 0x1 ;  /* 0x000000010f0f7836 */ /* 0x000fca0000000000 */
[----:B--2---:R-:W-:-:S13]  /*2640*/  ISETP.GE.AND P0, PT, R15, R8, PT ;  /* 0x000000080f00720c */ /* 0x004fda0003f06270 */
[----:B------:R-:W-:Y:S05]  /*2650*/  @!P0 BRA `(.L_x_148) ;  /* 0xfffffff800348947 */ /* 0x000fea000383ffff */
.L_x_138:
[----:B------:R-:W-:Y:S05]  /*2660*/  BSYNC.RECONVERGENT B0 ;  /* 0x0000000000007941 */ /* 0x000fea0003800200 */
.L_x_137:
[----:B------:R-:W1:Y:S01]  /*2670*/  LDC R4, c[0x0][0x3b4] ;  /* 0x0000ed00ff047b82 */ /* 0x000e620000000800 */
[----:B------:R-:W-:-:S06]  /*2680*/  UIADD3 UR5, UPT, UPT, UR4, 0x1, URZ ;  /* 0x0000000104057890 */ /* 0x000fcc000fffe0ff */
[----:B-1----:R-:W-:-:S13]  /*2690*/  ISETP.NE.AND P0, PT, R4, UR5, PT ;  /* 0x0000000504007c0c */ /* 0x002fda000bf05270 */
[----:B------:R-:W-:Y:S05]  /*26a0*/  @!P0 EXIT ;  /* 0x000000000000894d */ /* 0x000fea0003800000 */
[----:B------:R-:W-:Y:S01]  /*26b0*/  UMOV UR4, UR5 ;  /* 0x0000000500047c82 */ /* 0x000fe20008000000 */
[----:B------:R-:W-:Y:S05]  /*26c0*/  BRA `(.L_x_149) ;  /* 0xfffffff400d87947 */ /* 0x000fea000383ffff */
.L_x_150:
        /* <DEDUP_REMOVED lines=11> */
.L_x_203:


//--------------------- .text._Z23partitionForPermutationPiS_S_S_ii --------------------------
	.section	.text._Z23partitionForPermutationPiS_S_S_ii,"ax",@progbits
	.align	128
        .global         _Z23partitionForPermutationPiS_S_S_ii
        .type           _Z23partitionForPermutationPiS_S_S_ii,@function
        .size           _Z23partitionForPermutationPiS_S_S_ii,(.L_x_204 - _Z23partitionForPermutationPiS_S_S_ii)
        .other          _Z23partitionForPermutationPiS_S_S_ii,@"STO_CUDA_ENTRY STV_DEFAULT"
_Z23partitionForPermutationPiS_S_S_ii:
.text._Z23partitionForPermutationPiS_S_S_ii:
[----:B------:R-:W-:Y:S01]  /*0000*/  LDC R1, c[0x0][0x37c] ;  /* 0x0000df00ff017b82 */ /* 0x000fe20000000800 */
[----:B------:R-:W0:Y:S07]  /*0010*/  S2R R0, SR_TID.Y ;  /* 0x0000000000007919 */ /* 0x000e2e0000002200 */
[----:B------:R-:W0:Y:S01]  /*0020*/  S2UR UR6, SR_CTAID.Y ;  /* 0x00000000000679c3 */ /* 0x000e220000002600 */
[----:B------:R-:W1:Y:S01]  /*0030*/  LDCU.64 UR4, c[0x0][0x358] ;  /* 0x00006b00ff0477ac */ /* 0x000e620008000a00 */
[----:B------:R-:W2:Y:S06]  /*0040*/  LDCU UR7, c[0x0][0x3a0] ;  /* 0x00007400ff0777ac */ /* 0x000eac0008000800 */
[----:B------:R-:W0:Y:S01]  /*0050*/  LDC R7, c[0x0][0x364] ;  /* 0x0000d900ff077b82 */ /* 0x000e220000000800 */
[----:B------:R-:W3:Y:S07]  /*0060*/  LDCU.128 UR8, c[0x0][0x380] ;  /* 0x00007000ff0877ac */ /* 0x000eee0008000c00 */
[----:B------:R-:W4:Y:S08]  /*0070*/  LDC.64 R2, c[0x0][0x398] ;  /* 0x0000e600ff027b82 */ /* 0x000f300000000a00 */
[----:B------:R-:W5:Y:S01]  /*0080*/  LDC.64 R4, c[0x0][0x390] ;  /* 0x0000e400ff047b82 */ /* 0x000f620000000a00 */
[----:B0-----:R-:W-:-:S07]  /*0090*/  IMAD R7, R7, UR6, R0 ;  /* 0x0000000607077c24 */ /* 0x001fce000f8e0200 */
[----:B------:R-:W0:Y:S01]  /*00a0*/  LDC R0, c[0x0][0x3a4] ;  /* 0x0000e900ff007b82 */ /* 0x000e220000000800 */
[----:B----4-:R-:W-:-:S05]  /*00b0*/  IMAD.WIDE.U32 R2, R7, 0x4, R2 ;  /* 0x0000000407027825 */ /* 0x010fca00078e0002 */
[----:B-1----:R-:W4:Y:S01]  /*00c0*/  LDG.E R11, desc[UR4][R2.64] ;  /* 0x00000004020b7981 */ /* 0x002f22000c1e1900 */
[----:B-----5:R-:W-:-:S05]  /*00d0*/  IMAD.WIDE.U32 R4, R7, 0x4, R4 ;  /* 0x0000000407047825 */ /* 0x020fca00078e0004 */
[----:B------:R-:W4:Y:S01]  /*00e0*/  LDG.E R6, desc[UR4][R4.64] ;  /* 0x0000000404067981 */ /* 0x000f22000c1e1900 */
[----:B0-----:R-:W-:-:S04]  /*00f0*/  IABS R15, R0 ;  /* 0x00000000000f7213 */ /* 0x001fc80000000000 */
[----:B------:R-:W0:Y:S08]  /*0100*/  I2F.RP R10, R15 ;  /* 0x0000000f000a7306 */ /* 0x000e300000209400 */
[----:B0-----:R-:W0:Y:S02]  /*0110*/  MUFU.RCP R10, R10 ;  /* 0x0000000a000a7308 */ /* 0x001e240000001000 */
[----:B0-----:R-:W-:-:S06]  /*0120*/  VIADD R8, R10, 0xffffffe ;  /* 0x0ffffffe0a087836 */ /* 0x001fcc0000000000 */
[----:B------:R0:W1:Y:S02]  /*0130*/  F2I.FTZ.U32.TRUNC.NTZ R9, R8 ;  /* 0x0000000800097305 */ /* 0x000064000021f000 */
[----:B0-----:R-:W-:Y:S02]  /*0140*/  IMAD.MOV.U32 R8, RZ, RZ, RZ ;  /* 0x000000ffff087224 */ /* 0x001fe400078e00ff */
[----:B-1----:R-:W-:-:S04]  /*0150*/  IMAD.MOV R12, RZ, RZ, -R9 ;  /* 0x000000ffff0c7224 */ /* 0x002fc800078e0a09 */
[----:B------:R-:W-:-:S04]  /*0160*/  IMAD R13, R12, R15, RZ ;  /* 0x0000000f0c0d7224 */ /* 0x000fc800078e02ff */
[----:B------:R-:W-:Y:S02]  /*0170*/  IMAD.HI.U32 R9, R9, R13, R8 ;  /* 0x0000000d09097227 */ /* 0x000fe400078e0008 */
[----:B------:R-:W0:Y:S01]  /*0180*/  S2R R13, SR_TID.X ;  /* 0x00000000000d7919 */ /* 0x000e220000002100 */
[----:B------:R-:W0:Y:S08]  /*0190*/  S2UR UR6, SR_CTAID.X ;  /* 0x00000000000679c3 */ /* 0x000e300000002500 */
[----:B------:R-:W0:Y:S01]  /*01a0*/  LDC R10, c[0x0][0x360] ;  /* 0x0000d800ff0a7b82 */ /* 0x000e220000000800 */
[----:B----4-:R-:W-:-:S04]  /*01b0*/  IADD3 R11, PT, PT, R11, -R6, RZ ;  /* 0x800000060b0b7210 */ /* 0x010fc80007ffe0ff */
[----:B------:R-:W-:-:S05]  /*01c0*/  IABS R12, R11 ;  /* 0x0000000b000c7213 */ /* 0x000fca0000000000 */
[----:B------:R-:W-:-:S04]  /*01d0*/  IMAD.HI.U32 R9, R9, R12, RZ ;  /* 0x0000000c09097227 */ /* 0x000fc800078e00ff */
[----:B------:R-:W-:-:S04]  /*01e0*/  IMAD.MOV R8, RZ, RZ, -R9 ;  /* 0x000000ffff087224 */ /* 0x000fc800078e0a09 */
[----:B------:R-:W-:-:S05]  /*01f0*/  IMAD R8, R15, R8, R12 ;  /* 0x000000080f087224 */ /* 0x000fca00078e020c */
[----:B------:R-:W-:-:S13]  /*0200*/  ISETP.GT.U32.AND P2, PT, R15, R8, PT ;  /* 0x000000080f00720c */ /* 0x000fda0003f44070 */
[----:B------:R-:W-:-:S04]  /*0210*/  @!P2 IADD3 R8, PT, PT, R8, -R15, RZ ;  /* 0x8000000f0808a210 */ /* 0x000fc80007ffe0ff */
[----:B------:R-:W-:Y:S02]  /*0220*/  ISETP.GE.U32.AND P0, PT, R8, R15, PT ;  /* 0x0000000f0800720c */ /* 0x000fe40003f06070 */
[----:B------:R-:W-:Y:S01]  /*0230*/  LOP3.LUT R8, R11, R0, RZ, 0x3c, !PT ;  /* 0x000000000b087212 */ /* 0x000fe200078e3cff */
[----:B0-----:R-:W-:Y:S02]  /*0240*/  IMAD R11, R10, UR6, R13 ;  /* 0x000000060a0b7c24 */ /* 0x001fe4000f8e020d */
[----:B------:R-:W-:Y:S01]  /*0250*/  @!P2 VIADD R9, R9, 0x1 ;  /* 0x000000010909a836 */ /* 0x000fe20000000000 */
[----:B------:R-:W-:Y:S01]  /*0260*/  ISETP.GE.AND P1, PT, R8, RZ, PT ;  /* 0x000000ff0800720c */ /* 0x000fe20003f26270 */
[----:B--2---:R-:W-:Y:S01]  /*0270*/  IMAD R8, R11, UR7, RZ ;  /* 0x000000070b087c24 */ /* 0x004fe2000f8e02ff */
[----:B------:R-:W-:-:S05]  /*0280*/  ISETP.NE.AND P2, PT, R0, RZ, PT ;  /* 0x000000ff0000720c */ /* 0x000fca0003f45270 */
[----:B------:R-:W-:Y:S01]  /*0290*/  @P0 VIADD R9, R9, 0x1 ;  /* 0x0000000109090836 */ /* 0x000fe20000000000 */
[----:B------:R-:W-:-:S04]  /*02a0*/  IADD3 R12, P0, PT, R7, R8, RZ ;  /* 0x00000008070c7210 */ /* 0x000fc80007f1e0ff */
[----:B------:R-:W-:Y:S01]  /*02b0*/  MOV R10, R9 ;  /* 0x00000009000a7202 */ /* 0x000fe20000000f00 */
[----:B------:R-:W-:Y:S01]  /*02c0*/  IMAD.SHL.U32 R7, R12, 0x4, RZ ;  /* 0x000000040c077824 */ /* 0x000fe200078e00ff */
[----:B------:R-:W-:Y:S02]  /*02d0*/  LEA.HI.X.SX32 R9, R8, RZ, 0x1, P0 ;  /* 0x000000ff08097211 */ /* 0x000fe400000f0eff */
[----:B------:R-:W-:Y:S02]  /*02e0*/  @!P1 IADD3 R10, PT, PT, -R10, RZ, RZ ;  /* 0x000000ff0a0a9210 */ /* 0x000fe40007ffe1ff */
[----:B------:R-:W-:Y:S02]  /*02f0*/  @!P2 LOP3.LUT R10, RZ, R0, RZ, 0x33, !PT ;  /* 0x00000000ff0aa212 */ /* 0x000fe400078e33ff */
[----:B------:R-:W-:Y:S02]  /*0300*/  SHF.L.U64.HI R12, R12, 0x2, R9 ;  /* 0x000000020c0c7819 */ /* 0x000fe40000010209 */
[----:B---3--:R-:W-:Y:S01]  /*0310*/  IADD3 R8, P0, PT, R7, UR8, RZ ;  /* 0x0000000807087c10 */ /* 0x008fe2000ff1e0ff */
[----:B------:R-:W-:-:S03]  /*0320*/  IMAD R13, R11, R10, R6 ;  /* 0x0000000a0b0d7224 */ /* 0x000fc600078e0206 */
[----:B------:R-:W-:-:S05]  /*0330*/  IADD3.X R9, PT, PT, R12, UR9, RZ, P0, !PT ;  /* 0x000000090c097c10 */ /* 0x000fca00087fe4ff */
[----:B------:R0:W-:Y:S04]  /*0340*/  STG.E desc[UR4][R8.64], R13 ;  /* 0x0000000d08007986 */ /* 0x0001e8000c101904 */
[----:B------:R-:W2:Y:S01]  /*0350*/  LDG.E R4, desc[UR4][R4.64] ;  /* 0x0000000404047981 */ /* 0x000ea2000c1e1900 */
[----:B------:R-:W-:Y:S01]  /*0360*/  VIADD R0, R0, 0xffffffff ;  /* 0xffffffff00007836 */ /* 0x000fe20000000000 */
[----:B------:R-:W-:Y:S01]  /*0370*/  IADD3 R6, P1, PT, R7, UR10, RZ ;  /* 0x0000000a07067c10 */ /* 0x000fe2000ff3e0ff */
[----:B------:R-:W-:-:S03]  /*0380*/  IMAD R15, R11, R10, R10 ;  /* 0x0000000a0b0f7224 */ /* 0x000fc600078e020a */
[----:B------:R-:W-:Y:S02]  /*0390*/  ISETP.NE.AND P0, PT, R11, R0, PT ;  /* 0x000000000b00720c */ /* 0x000fe40003f05270 */
[----:B------:R-:W-:Y:S02]  /*03a0*/  IADD3.X R7, PT, PT, R12, UR11, RZ, P1, !PT ;  /* 0x0000000b0c077c10 */ /* 0x000fe40008ffe4ff */
[----:B--2---:R-:W-:-:S05]  /*03b0*/  IADD3 R15, PT, PT, R4, R15, RZ ;  /* 0x0000000f040f7210 */ /* 0x004fca0007ffe0ff */
[----:B------:R0:W-:Y:S04]  /*03c0*/  STG.E desc[UR4][R6.64], R15 ;  /* 0x0000000f06007986 */ /* 0x0001e8000c101904 */
[----:B------:R-:W-:Y:S05]  /*03d0*/  @P0 EXIT ;  /* 0x000000000000094d */ /* 0x000fea0003800000 */
[----:B------:R-:W2:Y:S04]  /*03e0*/  LDG.E R3, desc[UR4][R2.64] ;  /* 0x0000000402037981 */ /* 0x000ea8000c1e1900 */
[----:B--2---:R-:W-:Y:S01]  /*03f0*/  STG.E desc[UR4][R6.64], R3 ;  /* 0x0000000306007986 */ /* 0x004fe2000c101904 */
[----:B------:R-:W-:Y:S05]  /*0400*/  EXIT ;  /* 0x000000000000794d */ /* 0x000fea0003800000 */
.L_x_151:
        /* <DEDUP_REMOVED lines=15> */
.L_x_204:


//--------------------- .text._Z9prefixSumPiS_S_i --------------------------
	.section	.text._Z9prefixSumPiS_S_i,"ax",@progbits
	.align	128
        .global         _Z9prefixSumPiS_S_i
        .type           _Z9prefixSumPiS_S_i,@function
        .size           _Z9prefixSumPiS_S_i,(.L_x_205 - _Z9prefixSumPiS_S_i)
        .other          _Z9prefixSumPiS_S_i,@"STO_CUDA_ENTRY STV_DEFAULT"
_Z9prefixSumPiS_S_i:
.text._Z9prefixSumPiS_S_i:
[----:B------:R-:W-:Y:S08]  /*0000*/  LDC R1, c[0x0][0x37c] ;  /* 0x0000df00ff017b82 */ /* 0x000ff00000000800 */
[----:B------:R-:W0:Y:S01]  /*0010*/  LDC.64 R2, c[0x0][0x380] ;  /* 0x0000e000ff027b82 */ /* 0x000e220000000a00 */
[----:B------:R-:W0:Y:S07]  /*0020*/  LDCU.64 UR10, c[0x0][0x358] ;  /* 0x00006b00ff0a77ac */ /* 0x000e2e0008000a00 */
[----:B------:R-:W1:Y:S08]  /*0030*/  LDC.64 R4, c[0x0][0x390] ;  /* 0x0000e400ff047b82 */ /* 0x000e700000000a00 */
[----:B------:R-:W2:Y:S01]  /*0040*/  LDC R0, c[0x0][0x398] ;  /* 0x0000e600ff007b82 */ /* 0x000ea20000000800 */
[----:B0-----:R0:W-:Y:S04]  /*0050*/  STG.E desc[UR10][R2.64], RZ ;  /* 0x000000ff02007986 */ /* 0x0011e8000c10190a */
[----:B-1----:R-:W3:Y:S03]  /*0060*/  LDG.E R5, desc[UR10][R4.64] ;  /* 0x0000000a04057981 */ /* 0x002ee6000c1e1900 */
[----:B------:R-:W3:Y:S01]  /*0070*/  LDC.64 R6, c[0x0][0x388] ;  /* 0x0000e200ff067b82 */ /* 0x000ee20000000a00 */
[----:B--2---:R-:W-:Y:S01]  /*0080*/  ISETP.GE.AND P0, PT, R0, 0x2, PT ;  /* 0x000000020000780c */ /* 0x004fe20003f06270 */
[----:B---3--:R0:W-:-:S12]  /*0090*/  STG.E desc[UR10][R6.64], R5 ;  /* 0x0000000506007986 */ /* 0x0081d8000c10190a */
[----:B------:R-:W-:Y:S05]  /*00a0*/  @!P0 EXIT ;  /* 0x000000000000894d */ /* 0x000fea0003800000 */
[C---:B0-----:R-:W-:Y:S01]  /*00b0*/  IADD3 R2, PT, PT, R0.reuse, -0x2, RZ ;  /* 0xfffffffe00027810 */ /* 0x041fe20007ffe0ff */
[----:B------:R-:W-:Y:S02]  /*00c0*/  VIADD R0, R0, 0xffffffff ;  /* 0xffffffff00007836 */ /* 0x000fe40000000000 */
[----:B------:R-:W-:Y:S01]  /*00d0*/  HFMA2 R19, -RZ, RZ, 0, 5.9604644775390625e-08 ;  /* 0x00000001ff137431 */ /* 0x000fe200000001ff */
[----:B------:R-:W-:Y:S02]  /*00e0*/  ISETP.GE.U32.AND P0, PT, R2, 0x7, PT ;  /* 0x000000070200780c */ /* 0x000fe40003f06070 */
[----:B------:R-:W-:-:S11]  /*00f0*/  LOP3.LUT R12, R0, 0x7, RZ, 0xc0, !PT ;  /* 0x00000007000c7812 */ /* 0x000fd600078ec0ff */
[----:B------:R-:W-:Y:S05]  /*0100*/  @!P0 BRA `(.L_x_152) ;  /* 0x0000000400848947 */ /* 0x000fea0003800000 */
[----:B------:R-:W0:Y:S01]  /*0110*/  LDCU.128 UR12, c[0x0][0x380] ;  /* 0x00007000ff0c77ac */ /* 0x000e220008000c00 */
[----:B------:R-:W-:Y:S01]  /*0120*/  LOP3.LUT R8, R0, 0xfffffff8, RZ, 0xc0, !PT ;  /* 0xfffffff800087812 */ /* 0x000fe200078ec0ff */
[----:B------:R-:W-:Y:S01]  /*0130*/  IMAD.MOV.U32 R19, RZ, RZ, RZ ;  /* 0x000000ffff137224 */ /* 0x000fe200078e00ff */
[----:B------:R-:W1:Y:S02]  /*0140*/  LDCU.64 UR6, c[0x0][0x390] ;  /* 0x00007200ff0677ac */ /* 0x000e640008000a00 */
[----:B------:R-:W-:Y:S01]  /*0150*/  IADD3 R8, PT, PT, -R8, RZ, RZ ;  /* 0x000000ff08087210 */ /* 0x000fe20007ffe1ff */
[----:B0-----:R-:W-:Y:S02]  /*0160*/  UIADD3 UR8, UP0, UPT, UR14, 0x10, URZ ;  /* 0x000000100e087890 */ /* 0x001fe4000ff1e0ff */
[----:B------:R-:W-:Y:S02]  /*0170*/  UIADD3 UR4, UP2, UPT, UR12, 0x10, URZ ;  /* 0x000000100c047890 */ /* 0x000fe4000ff5e0ff */
[----:B-1----:R-:W-:-:S02]  /*0180*/  UIADD3 UR6, UP1, UPT, UR6, 0x10, URZ ;  /* 0x0000001006067890 */ /* 0x002fc4000ff3e0ff */
[----:B------:R-:W-:Y:S01]  /*0190*/  UIADD3.X UR9, UPT, UPT, URZ, UR15, URZ, UP0, !UPT ;  /* 0x0000000fff097290 */ /* 0x000fe200087fe4ff */
[----:B------:R-:W-:Y:S01]  /*01a0*/  IMAD.U32 R14, RZ, RZ, UR8 ;  /* 0x00000008ff0e7e24 */ /* 0x000fe2000f8e00ff */
[----:B------:R-:W-:Y:S01]  /*01b0*/  UIADD3.X UR5, UPT, UPT, URZ, UR13, URZ, UP2, !UPT ;  /* 0x0000000dff057290 */ /* 0x000fe200097fe4ff */
[----:B------:R-:W-:Y:S01]  /*01c0*/  IMAD.U32 R9, RZ, RZ, UR4 ;  /* 0x00000004ff097e24 */ /* 0x000fe2000f8e00ff */
[----:B------:R-:W-:Y:S01]  /*01d0*/  UIADD3.X UR7, UPT, UPT, URZ, UR7, URZ, UP1, !UPT ;  /* 0x00000007ff077290 */ /* 0x000fe20008ffe4ff */
[----:B------:R-:W-:Y:S02]  /*01e0*/  MOV R10, UR6 ;  /* 0x00000006000a7c02 */ /* 0x000fe40008000f00 */
[----:B------:R-:W-:Y:S02]  /*01f0*/  MOV R17, UR9 ;  /* 0x0000000900117c02 */ /* 0x000fe40008000f00 */
[----:B------:R-:W-:Y:S01]  /*0200*/  MOV R5, UR5 ;  /* 0x0000000500057c02 */ /* 0x000fe20008000f00 */
[----:B------:R-:W-:-:S07]  /*0210*/  IMAD.U32 R11, RZ, RZ, UR7 ;  /* 0x00000007ff0b7e24 */ /* 0x000fce000f8e00ff */
.L_x_153:
[----:B------:R-:W-:Y:S01]  /*0220*/  IMAD.MOV.U32 R2, RZ, RZ, R10 ;  /* 0x000000ffff027224 */ /* 0x000fe200078e000a */
[----:B------:R-:W-:Y:S01]  /*0230*/  MOV R3, R11 ;  /* 0x0000000b00037202 */ /* 0x000fe20000000f00 */
[----:B------:R-:W-:-:S04]  /*0240*/  IMAD.MOV.U32 R4, RZ, RZ, R9 ;  /* 0x000000ffff047224 */ /* 0x000fc800078e0009 */
[----:B0-----:R-:W2:Y:S04]  /*0250*/  LDG.E R7, desc[UR10][R2.64+-0x10] ;  /* 0xfffff00a02077981 */ /* 0x001ea8000c1e1900 */
[----:B------:R-:W2:Y:S02]  /*0260*/  LDG.E R6, desc[UR10][R4.64+-0x10] ;  /* 0xfffff00a04067981 */ /* 0x000ea4000c1e1900 */
[----:B--2---:R-:W-:Y:S01]  /*0270*/  IADD3 R9, PT, PT, R6, R7, RZ ;  /* 0x0000000706097210 */ /* 0x004fe20007ffe0ff */
[----:B------:R-:W-:Y:S01]  /*0280*/  IMAD.MOV.U32 R6, RZ, RZ, R14 ;  /* 0x000000ffff067224 */ /* 0x000fe200078e000e */
[----:B------:R-:W-:-:S03]  /*0290*/  MOV R7, R17 ;  /* 0x0000001100077202 */ /* 0x000fc60000000f00 */
[----:B------:R0:W-:Y:S04]  /*02a0*/  STG.E desc[UR10][R4.64+-0xc], R9 ;  /* 0xfffff40904007986 */ /* 0x0001e8000c10190a */
[----:B------:R-:W2:Y:S04]  /*02b0*/  LDG.E R10, desc[UR10][R6.64+-0x10] ;  /* 0xfffff00a060a7981 */ /* 0x000ea8000c1e1900 */
[----:B------:R-:W2:Y:S02]  /*02c0*/  LDG.E R11, desc[UR10][R2.64+-0xc] ;  /* 0xfffff40a020b7981 */ /* 0x000ea4000c1e1900 */
[----:B--2---:R-:W-:-:S05]  /*02d0*/  IMAD.IADD R11, R10, 0x1, R11 ;  /* 0x000000010a0b7824 */ /* 0x004fca00078e020b */
[----:B------:R1:W-:Y:S04]  /*02e0*/  STG.E desc[UR10][R6.64+-0xc], R11 ;  /* 0xfffff40b06007986 */ /* 0x0003e8000c10190a */
[----:B------:R-:W2:Y:S04]  /*02f0*/  LDG.E R10, desc[UR10][R4.64+-0xc] ;  /* 0xfffff40a040a7981 */ /* 0x000ea8000c1e1900 */
[----:B------:R-:W2:Y:S02]  /*0300*/  LDG.E R13, desc[UR10][R2.64+-0xc] ;  /* 0xfffff40a020d7981 */ /* 0x000ea4000c1e1900 */
[----:B--2---:R-:W-:-:S05]  /*0310*/  IADD3 R13, PT, PT, R10, R13, RZ ;  /* 0x0000000d0a0d7210 */ /* 0x004fca0007ffe0ff */
[----:B------:R2:W-:Y:S04]  /*0320*/  STG.E desc[UR10][R4.64+-0x8], R13 ;  /* 0xfffff80d04007986 */ /* 0x0005e8000c10190a */
[----:B------:R-:W3:Y:S04]  /*0330*/  LDG.E R10, desc[UR10][R6.64+-0xc] ;  /* 0xfffff40a060a7981 */ /* 0x000ee8000c1e1900 */
[----:B------:R-:W3:Y:S02]  /*0340*/  LDG.E R15, desc[UR10][R2.64+-0x8] ;  /* 0xfffff80a020f7981 */ /* 0x000ee4000c1e1900 */
[----:B---3--:R-:W-:-:S05]  /*0350*/  IMAD.IADD R15, R10, 0x1, R15 ;  /* 0x000000010a0f7824 */ /* 0x008fca00078e020f */
[----:B------:R3:W-:Y:S04]  /*0360*/  STG.E desc[UR10][R6.64+-0x8], R15 ;  /* 0xfffff80f06007986 */ /* 0x0007e8000c10190a */
[----:B0-----:R-:W4:Y:S04]  /*0370*/  LDG.E R9, desc[UR10][R4.64+-0x8] ;  /* 0xfffff80a04097981 */ /* 0x001f28000c1e1900 */
[----:B------:R-:W4:Y:S02]  /*0380*/  LDG.E R10, desc[UR10][R2.64+-0x8] ;  /* 0xfffff80a020a7981 */ /* 0x000f24000c1e1900 */
[----:B----4-:R-:W-:-:S05]  /*0390*/  IADD3 R9, PT, PT, R9, R10, RZ ;  /* 0x0000000a09097210 */ /* 0x010fca0007ffe0ff */
[----:B------:R0:W-:Y:S04]  /*03a0*/  STG.E desc[UR10][R4.64+-0x4], R9 ;  /* 0xfffffc0904007986 */ /* 0x0001e8000c10190a */
[----:B------:R-:W4:Y:S04]  /*03b0*/  LDG.E R10, desc[UR10][R6.64+-0x8] ;  /* 0xfffff80a060a7981 */ /* 0x000f28000c1e1900 */
[----:B-1----:R-:W4:Y:S02]  /*03c0*/  LDG.E R11, desc[UR10][R2.64+-0x4] ;  /* 0xfffffc0a020b7981 */ /* 0x002f24000c1e1900 */
[----:B----4-:R-:W-:-:S05]  /*03d0*/  IMAD.IADD R11, R10, 0x1, R11 ;  /* 0x000000010a0b7824 */ /* 0x010fca00078e020b */
[----:B------:R1:W-:Y:S04]  /*03e0*/  STG.E desc[UR10][R6.64+-0x4], R11 ;  /* 0xfffffc0b06007986 */ /* 0x0003e8000c10190a */
[----:B------:R-:W4:Y:S04]  /*03f0*/  LDG.E R10, desc[UR10][R4.64+-0x4] ;  /* 0xfffffc0a040a7981 */ /* 0x000f28000c1e1900 */
[----:B--2---:R-:W4:Y:S02]  /*0400*/  LDG.E R13, desc[UR10][R2.64+-0x4] ;  /* 0xfffffc0a020d7981 */ /* 0x004f24000c1e1900 */
[----:B----4-:R-:W-:-:S05]  /*0410*/  IADD3 R13, PT, PT, R10, R13, RZ ;  /* 0x0000000d0a0d7210 */ /* 0x010fca0007ffe0ff */
[----:B------:R2:W-:Y:S04]  /*0420*/  STG.E desc[UR10][R4.64], R13 ;  /* 0x0000000d04007986 */ /* 0x0005e8000c10190a */
[----:B------:R-:W4:Y:S04]  /*0430*/  LDG.E R10, desc[UR10][R6.64+-0x4] ;  /* 0xfffffc0a060a7981 */ /* 0x000f28000c1e1900 */
[----:B---3--:R-:W4:Y:S02]  /*0440*/  LDG.E R15, desc[UR10][R2.64] ;  /* 0x0000000a020f7981 */ /* 0x008f24000c1e1900 */
[----:B----4-:R-:W-:-:S05]  /*0450*/  IMAD.IADD R15, R10, 0x1, R15 ;  /* 0x000000010a0f7824 */ /* 0x010fca00078e020f */
        /* <DEDUP_REMOVED lines=24> */
[----:B------:R-:W-:Y:S04]  /*05e0*/  STG.E desc[UR10][R6.64+0xc], R11 ;  /* 0x00000c0b06007986 */ /* 0x000fe8000c10190a */
[----:B------:R-:W4:Y:S04]  /*05f0*/  LDG.E R10, desc[UR10][R4.64+0xc] ;  /* 0x00000c0a040a7981 */ /* 0x000f28000c1e1900 */
[----:B--2---:R-:W4:Y:S01]  /*0600*/  LDG.E R13, desc[UR10][R2.64+0xc] ;  /* 0x00000c0a020d7981 */ /* 0x004f22000c1e1900 */
[----:B------:R-:W-:Y:S01]  /*0610*/  VIADD R8, R8, 0x8 ;  /* 0x0000000808087836 */ /* 0x000fe20000000000 */
[----:B----4-:R-:W-:-:S05]  /*0620*/  IADD3 R13, PT, PT, R10, R13, RZ ;  /* 0x0000000d0a0d7210 */ /* 0x010fca0007ffe0ff */
[----:B------:R1:W-:Y:S04]  /*0630*/  STG.E desc[UR10][R4.64+0x10], R13 ;  /* 0x0000100d04007986 */ /* 0x0003e8000c10190a */
[----:B------:R-:W2:Y:S04]  /*0640*/  LDG.E R10, desc[UR10][R6.64+0xc] ;  /* 0x00000c0a060a7981 */ /* 0x000ea8000c1e1900 */
[----:B---3--:R-:W2:Y:S01]  /*0650*/  LDG.E R15, desc[UR10][R2.64+0x10] ;  /* 0x0000100a020f7981 */ /* 0x008ea2000c1e1900 */
[----:B------:R-:W-:Y:S02]  /*0660*/  ISETP.NE.AND P0, PT, R8, RZ, PT ;  /* 0x000000ff0800720c */ /* 0x000fe40003f05270 */
[----:B0-----:R-:W-:-:S02]  /*0670*/  IADD3 R9, P3, PT, R4, 0x20, RZ ;  /* 0x0000002004097810 */ /* 0x001fc40007f7e0ff */
[----:B------:R-:W-:Y:S02]  /*0680*/  IADD3 R14, P1, PT, R6, 0x20, RZ ;  /* 0x00000020060e7810 */ /* 0x000fe40007f3e0ff */
[----:B------:R-:W-:Y:S01]  /*0690*/  IADD3 R19, PT, PT, R19, 0x8, RZ ;  /* 0x0000000813137810 */ /* 0x000fe20007ffe0ff */
[----:B-1----:R-:W-:Y:S01]  /*06a0*/  IMAD.X R5, RZ, RZ, R5, P3 ;  /* 0x000000ffff057224 */ /* 0x002fe200018e0605 */
[----:B------:R-:W-:Y:S02]  /*06b0*/  IADD3.X R17, PT, PT, RZ, R7, RZ, P1, !PT ;  /* 0x00000007ff117210 */ /* 0x000fe40000ffe4ff */
[----:B--2---:R-:W-:Y:S02]  /*06c0*/  IADD3 R15, PT, PT, R10, R15, RZ ;  /* 0x0000000f0a0f7210 */ /* 0x004fe40007ffe0ff */
[----:B------:R-:W-:-:S03]  /*06d0*/  IADD3 R10, P2, PT, R2, 0x20, RZ ;  /* 0x00000020020a7810 */ /* 0x000fc60007f5e0ff */
[----:B------:R0:W-:Y:S01]  /*06e0*/  STG.E desc[UR10][R6.64+0x10], R15 ;  /* 0x0000100f06007986 */ /* 0x0001e2000c10190a */
[----:B------:R-:W-:Y:S01]  /*06f0*/  IADD3.X R11, PT, PT, RZ, R3, RZ, P2, !PT ;  /* 0x00000003ff0b7210 */ /* 0x000fe200017fe4ff */
[----:B------:R-:W-:Y:S08]  /*0700*/  @P0 BRA `(.L_x_153) ;  /* 0xfffffff800c40947 */ /* 0x000ff0000383ffff */
[----:B------:R-:W-:-:S07]  /*0710*/  IADD3 R19, PT, PT, R19, 0x1, RZ ;  /* 0x0000000113137810 */ /* 0x000fce0007ffe0ff */
.L_x_152:
[----:B------:R-:W-:-:S13]  /*0720*/  ISETP.NE.AND P0, PT, R12, RZ, PT ;  /* 0x000000ff0c00720c */ /* 0x000fda0003f05270 */
[----:B------:R-:W-:Y:S05]  /*0730*/  @!P0 EXIT ;  /* 0x000000000000894d */ /* 0x000fea0003800000 */
[----:B------:R-:W-:Y:S02]  /*0740*/  ISETP.GE.U32.AND P0, PT, R12, 0x4, PT ;  /* 0x000000040c00780c */ /* 0x000fe40003f06070 */
[----:B------:R-:W-:-:S04]  /*0750*/  LOP3.LUT R18, R0, 0x3, RZ, 0xc0, !PT ;  /* 0x0000000300127812 */ /* 0x000fc800078ec0ff */
[----:B------:R-:W-:-:S07]  /*0760*/  ISETP.NE.AND P1, PT, R18, RZ, PT ;  /* 0x000000ff1200720c */ /* 0x000fce0003f25270 */
[----:B------:R-:W-:Y:S06]  /*0770*/  @!P0 BRA `(.L_x_154) ;  /* 0x0000000000c88947 */ /* 0x000fec0003800000 */
[----:B------:R-:W1:Y:S08]  /*0780*/  LDC.64 R20, c[0x0][0x380] ;  /* 0x0000e000ff147b82 */ /* 0x000e700000000a00 */
[----:B------:R-:W2:Y:S08]  /*0790*/  LDC.64 R16, c[0x0][0x390] ;  /* 0x0000e400ff107b82 */ /* 0x000eb00000000a00 */
[----:B0-----:R-:W0:Y:S01]  /*07a0*/  LDC.64 R14, c[0x0][0x388] ;  /* 0x0000e200ff0e7b82 */ /* 0x001e220000000a00 */
[----:B-1----:R-:W-:-:S05]  /*07b0*/  IMAD.WIDE R12, R19, 0x4, R20 ;  /* 0x00000004130c7825 */ /* 0x002fca00078e0214 */
[----:B------:R-:W3:Y:S01]  /*07c0*/  LDG.E R2, desc[UR10][R12.64+-0x4] ;  /* 0xfffffc0a0c027981 */ /* 0x000ee2000c1e1900 */
[----:B--2---:R-:W-:-:S05]  /*07d0*/  IMAD.WIDE R10, R19, 0x4, R16 ;  /* 0x00000004130a7825 */ /* 0x004fca00078e0210 */
[----:B------:R-:W3:Y:S01]  /*07e0*/  LDG.E R3, desc[UR10][R10.64+-0x4] ;  /* 0xfffffc0a0a037981 */ /* 0x000ee2000c1e1900 */
[----:B------:R-:W-:-:S04]  /*07f0*/  IMAD.WIDE.U32 R8, R19, 0x4, R20 ;  /* 0x0000000413087825 */ /* 0x000fc800078e0014 */
[----:B------:R-:W-:-:S04]  /*0800*/  IMAD.WIDE.U32 R4, R19, 0x4, R16 ;  /* 0x0000000413047825 */ /* 0x000fc800078e0010 */
[----:B0-----:R-:W-:-:S04]  /*0810*/  IMAD.WIDE R6, R19, 0x4, R14 ;  /* 0x0000000413067825 */ /* 0x001fc800078e020e */
[----:B---3--:R-:W-:-:S05]  /*0820*/  IMAD.IADD R27, R2, 0x1, R3 ;  /* 0x00000001021b7824 */ /* 0x008fca00078e0203 */
[----:B------:R0:W-:Y:S04]  /*0830*/  STG.E desc[UR10][R8.64], R27 ;  /* 0x0000001b08007986 */ /* 0x0001e8000c10190a */
[----:B------:R-:W2:Y:S04]  /*0840*/  LDG.E R23, desc[UR10][R4.64] ;  /* 0x0000000a04177981 */ /* 0x000ea8000c1e1900 */
[----:B------:R-:W2:Y:S01]  /*0850*/  LDG.E R22, desc[UR10][R6.64+-0x4] ;  /* 0xfffffc0a06167981 */ /* 0x000ea2000c1e1900 */
[----:B------:R-:W-:Y:S01]  /*0860*/  IMAD.WIDE.U32 R2, R19, 0x4, R14 ;  /* 0x0000000413027825 */ /* 0x000fe200078e000e */
[----:B--2---:R-:W-:-:S05]  /*0870*/  IADD3 R29, PT, PT, R22, R23, RZ ;  /* 0x00000017161d7210 */ /* 0x004fca0007ffe0ff */
[----:B------:R1:W-:Y:S04]  /*0880*/  STG.E desc[UR10][R2.64], R29 ;  /* 0x0000001d02007986 */ /* 0x0003e8000c10190a */
[----:B------:R-:W2:Y:S04]  /*0890*/  LDG.E R22, desc[UR10][R12.64] ;  /* 0x0000000a0c167981 */ /* 0x000ea8000c1e1900 */
[----:B------:R-:W2:Y:S01]  /*08a0*/  LDG.E R23, desc[UR10][R10.64] ;  /* 0x0000000a0a177981 */ /* 0x000ea2000c1e1900 */
[----:B------:R-:W-:-:S05]  /*08b0*/  IADD3 R25, PT, PT, R19, 0x1, RZ ;  /* 0x0000000113197810 */ /* 0x000fca0007ffe0ff */
[----:B0-----:R-:W-:-:S04]  /*08c0*/  IMAD.WIDE.U32 R26, R25, 0x4, R16 ;  /* 0x00000004191a7825 */ /* 0x001fc800078e0010 */
[----:B--2---:R-:W-:Y:S02]  /*08d0*/  IMAD.IADD R24, R22, 0x1, R23 ;  /* 0x0000000116187824 */ /* 0x004fe400078e0217 */
[----:B------:R-:W-:-:S05]  /*08e0*/  IMAD.WIDE.U32 R22, R25, 0x4, R20 ;  /* 0x0000000419167825 */ /* 0x000fca00078e0014 */
[----:B------:R0:W-:Y:S04]  /*08f0*/  STG.E desc[UR10][R22.64], R24 ;  /* 0x0000001816007986 */ /* 0x0001e8000c10190a */
[----:B------:R-:W2:Y:S04]  /*0900*/  LDG.E R27, desc[UR10][R26.64] ;  /* 0x0000000a1a1b7981 */ /* 0x000ea8000c1e1900 */
[----:B------:R-:W2:Y:S02]  /*0910*/  LDG.E R28, desc[UR10][R6.64] ;  /* 0x0000000a061c7981 */ /* 0x000ea4000c1e1900 */
[----:B--2---:R-:W-:Y:S01]  /*0920*/  IADD3 R27, PT, PT, R28, R27, RZ ;  /* 0x0000001b1c1b7210 */ /* 0x004fe20007ffe0ff */
[----:B-1----:R-:W-:-:S05]  /*0930*/  IMAD.WIDE.U32 R28, R25, 0x4, R14 ;  /* 0x00000004191c7825 */ /* 0x002fca00078e000e */
[----:B------:R1:W-:Y:S04]  /*0940*/  STG.E desc[UR10][R28.64], R27 ;  /* 0x0000001b1c007986 */ /* 0x0003e8000c10190a */
[----:B------:R-:W2:Y:S04]  /*0950*/  LDG.E R26, desc[UR10][R12.64+0x4] ;  /* 0x0000040a0c1a7981 */ /* 0x000ea8000c1e1900 */
[----:B0-----:R-:W2:Y:S01]  /*0960*/  LDG.E R23, desc[UR10][R10.64+0x4] ;  /* 0x0000040a0a177981 */ /* 0x001ea2000c1e1900 */
[----:B------:R-:W-:-:S05]  /*0970*/  IADD3 R25, PT, PT, R19, 0x2, RZ ;  /* 0x0000000213197810 */ /* 0x000fca0007ffe0ff */
[----:B------:R-:W-:-:S04]  /*0980*/  IMAD.WIDE.U32 R20, R25, 0x4, R20 ;  /* 0x0000000419147825 */ /* 0x000fc800078e0014 */
[----:B------:R-:W-:-:S04]  /*0990*/  IMAD.WIDE.U32 R16, R25, 0x4, R16 ;  /* 0x0000000419107825 */ /* 0x000fc800078e0010 */
[----:B--2---:R-:W-:-:S05]  /*09a0*/  IMAD.IADD R23, R26, 0x1, R23 ;  /* 0x000000011a177824 */ /* 0x004fca00078e0217 */
[----:B------:R2:W-:Y:S04]  /*09b0*/  STG.E desc[UR10][R20.64], R23 ;  /* 0x0000001714007986 */ /* 0x0005e8000c10190a */
[----:B------:R-:W3:Y:S04]  /*09c0*/  LDG.E R17, desc[UR10][R16.64] ;  /* 0x0000000a10117981 */ /* 0x000ee8000c1e1900 */
[----:B------:R-:W3:Y:S01]  /*09d0*/  LDG.E R22, desc[UR10][R6.64+0x4] ;  /* 0x0000040a06167981 */ /* 0x000ee2000c1e1900 */
[----:B------:R-:W-:Y:S01]  /*09e0*/  IMAD.WIDE.U32 R14, R25, 0x4, R14 ;  /* 0x00000004190e7825 */ /* 0x000fe200078e000e */
[----:B---3--:R-:W-:-:S05]  /*09f0*/  IADD3 R25, PT, PT, R22, R17, RZ ;  /* 0x0000001116197210 */ /* 0x008fca0007ffe0ff */
[----:B------:R2:W-:Y:S04]  /*0a00*/  STG.E desc[UR10][R14.64], R25 ;  /* 0x000000190e007986 */ /* 0x0005e8000c10190a */
[----:B------:R-:W1:Y:S04]  /*0a10*/  LDG.E R12, desc[UR10][R12.64+0x8] ;  /* 0x0000080a0c0c7981 */ /* 0x000e68000c1e1900 */
[----:B------:R-:W1:Y:S02]  /*0a20*/  LDG.E R11, desc[UR10][R10.64+0x8] ;  /* 0x0000080a0a0b7981 */ /* 0x000e64000c1e1900 */
[----:B-1----:R-:W-:-:S05]  /*0a30*/  IADD3 R27, PT, PT, R12, R11, RZ ;  /* 0x0000000b0c1b7210 */ /* 0x002fca0007ffe0ff */
[----:B------:R2:W-:Y:S04]  /*0a40*/  STG.E desc[UR10][R8.64+0xc], R27 ;  /* 0x00000c1b08007986 */ /* 0x0005e8000c10190a */
[----:B------:R-:W3:Y:S04]  /*0a50*/  LDG.E R22, desc[UR10][R6.64+0x8] ;  /* 0x0000080a06167981 */ /* 0x000ee8000c1e1900 */
[----:B------:R-:W3:Y:S01]  /*0a60*/  LDG.E R5, desc[UR10][R4.64+0xc] ;  /* 0x00000c0a04057981 */ /* 0x000ee2000c1e1900 */
[----:B------:R-:W-:Y:S01]  /*0a70*/  IADD3 R19, PT, PT, R19, 0x4, RZ ;  /* 0x0000000413137810 */ /* 0x000fe20007ffe0ff */
[----:B---3--:R-:W-:-:S05]  /*0a80*/  IMAD.IADD R17, R22, 0x1, R5 ;  /* 0x0000000116117824 */ /* 0x008fca00078e0205 */
[----:B------:R2:W-:Y:S02]  /*0a90*/  STG.E desc[UR10][R2.64+0xc], R17 ;  /* 0x00000c1102007986 */ /* 0x0005e4000c10190a */
.L_x_154:
[----:B------:R-:W-:Y:S05]  /*0aa0*/  @!P1 EXIT ;  /* 0x000000000000994d */ /* 0x000fea0003800000 */
[----:B------:R-:W-:Y:S02]  /*0ab0*/  ISETP.NE.AND P0, PT, R18, 0x1, PT ;  /* 0x000000011200780c */ /* 0x000fe40003f05270 */
[----:B------:R-:W-:-:S04]  /*0ac0*/  LOP3.LUT R0, R0, 0x1, RZ, 0xc0, !PT ;  /* 0x0000000100007812 */ /* 0x000fc800078ec0ff */
[----:B------:R-:W-:-:S07]  /*0ad0*/  ISETP.NE.U32.AND P1, PT, R0, 0x1, PT ;  /* 0x000000010000780c */ /* 0x000fce0003f25070 */
[----:B------:R-:W-:Y:S06]  /*0ae0*/  @!P0 BRA `(.L_x_155) ;  /* 0x0000000000688947 */ /* 0x000fec0003800000 */
[----:B0-----:R-:W0:Y:S08]  /*0af0*/  LDC.64 R6, c[0x0][0x380] ;  /* 0x0000e000ff067b82 */ /* 0x001e300000000a00 */
[----:B--2---:R-:W1:Y:S08]  /*0b00*/  LDC.64 R8, c[0x0][0x390] ;  /* 0x0000e400ff087b82 */ /* 0x004e700000000a00 */
[----:B------:R-:W2:Y:S01]  /*0b10*/  LDC.64 R12, c[0x0][0x388] ;  /* 0x0000e200ff0c7b82 */ /* 0x000ea20000000a00 */
[----:B0-----:R-:W-:-:S05]  /*0b20*/  IMAD.WIDE R4, R19, 0x4, R6 ;  /* 0x0000000413047825 */ /* 0x001fca00078e0206 */
[----:B------:R-:W3:Y:S01]  /*0b30*/  LDG.E R0, desc[UR10][R4.64+-0x4] ;  /* 0xfffffc0a04007981 */ /* 0x000ee2000c1e1900 */
[----:B-1----:R-:W-:-:S05]  /*0b40*/  IMAD.WIDE R2, R19, 0x4, R8 ;  /* 0x0000000413027825 */ /* 0x002fca00078e0208 */
[----:B------:R-:W3:Y:S01]  /*0b50*/  LDG.E R11, desc[UR10][R2.64+-0x4] ;  /* 0xfffffc0a020b7981 */ /* 0x000ee2000c1e1900 */
[----:B------:R-:W-:-:S04]  /*0b60*/  IMAD.WIDE.U32 R6, R19, 0x4, R6 ;  /* 0x0000000413067825 */ /* 0x000fc800078e0006 */
[----:B------:R-:W-:Y:S01]  /*0b70*/  IMAD.WIDE.U32 R8, R19, 0x4, R8 ;  /* 0x0000000413087825 */ /* 0x000fe200078e0008 */
[----:B---3--:R-:W-:-:S03]  /*0b80*/  IADD3 R15, PT, PT, R0, R11, RZ ;  /* 0x0000000b000f7210 */ /* 0x008fc60007ffe0ff */
[C-C-:B--2---:R-:W-:Y:S02]  /*0b90*/  IMAD.WIDE R10, R19.reuse, 0x4, R12.reuse ;  /* 0x00000004130a7825 */ /* 0x144fe400078e020c */
[----:B------:R0:W-:Y:S04]  /*0ba0*/  STG.E desc[UR10][R6.64], R15 ;  /* 0x0000000f06007986 */ /* 0x0001e8000c10190a */
[----:B------:R-:W2:Y:S04]  /*0bb0*/  LDG.E R17, desc[UR10][R8.64] ;  /* 0x0000000a08117981 */ /* 0x000ea8000c1e1900 */
[----:B------:R-:W2:Y:S01]  /*0bc0*/  LDG.E R0, desc[UR10][R10.64+-0x4] ;  /* 0xfffffc0a0a007981 */ /* 0x000ea2000c1e1900 */
[----:B------:R-:W-:-:S04]  /*0bd0*/  IMAD.WIDE.U32 R12, R19, 0x4, R12 ;  /* 0x00000004130c7825 */ /* 0x000fc800078e000c */
[----:B--2---:R-:W-:-:S05]  /*0be0*/  IMAD.IADD R17, R0, 0x1, R17 ;  /* 0x0000000100117824 */ /* 0x004fca00078e0211 */
[----:B------:R1:W-:Y:S04]  /*0bf0*/  STG.E desc[UR10][R12.64], R17 ;  /* 0x000000110c007986 */ /* 0x0003e8000c10190a */
[----:B------:R-:W2:Y:S04]  /*0c00*/  LDG.E R4, desc[UR10][R4.64] ;  /* 0x0000000a04047981 */ /* 0x000ea8000c1e1900 */
[----:B------:R-:W2:Y:S02]  /*0c10*/  LDG.E R3, desc[UR10][R2.64] ;  /* 0x0000000a02037981 */ /* 0x000ea4000c1e1900 */
[----:B--2---:R-:W-:-:S05]  /*0c20*/  IADD3 R21, PT, PT, R4, R3, RZ ;  /* 0x0000000304157210 */ /* 0x004fca0007ffe0ff */
[----:B------:R1:W-:Y:S04]  /*0c30*/  STG.E desc[UR10][R6.64+0x4], R21 ;  /* 0x0000041506007986 */ /* 0x0003e8000c10190a */
[----:B------:R-:W2:Y:S04]  /*0c40*/  LDG.E R0, desc[UR10][R10.64] ;  /* 0x0000000a0a007981 */ /* 0x000ea8000c1e1900 */
[----:B0-----:R-:W2:Y:S01]  /*0c50*/  LDG.E R15, desc[UR10][R8.64+0x4] ;  /* 0x0000040a080f7981 */ /* 0x001ea2000c1e1900 */
[----:B------:R-:W-:Y:S01]  /*0c60*/  VIADD R19, R19, 0x2 ;  /* 0x0000000213137836 */ /* 0x000fe20000000000 */
[----:B--2---:R-:W-:-:S05]  /*0c70*/  IADD3 R15, PT, PT, R0, R15, RZ ;  /* 0x0000000f000f7210 */ /* 0x004fca0007ffe0ff */
[----:B------:R1:W-:Y:S02]  /*0c80*/  STG.E desc[UR10][R12.64+0x4], R15 ;  /* 0x0000040f0c007986 */ /* 0x0003e4000c10190a */
.L_x_155:
[----:B------:R-:W-:Y:S05]  /*0c90*/  @P1 EXIT ;  /* 0x000000000000194d */ /* 0x000fea0003800000 */
[----:B01----:R-:W2:Y:S08]  /*0ca0*/  LDC.64 R6, c[0x0][0x380] ;  /* 0x0000e000ff067b82 */ /* 0x003eb00000000a00 */
[----:B------:R-:W0:Y:S08]  /*0cb0*/  LDC.64 R10, c[0x0][0x390] ;  /* 0x0000e400ff0a7b82 */ /* 0x000e300000000a00 */
[----:B------:R-:W1:Y:S01]  /*0cc0*/  LDC.64 R12, c[0x0][0x388] ;  /* 0x0000e200ff0c7b82 */ /* 0x000e620000000a00 */
[----:B--2---:R-:W-:-:S06]  /*0cd0*/  IMAD.WIDE R2, R19, 0x4, R6 ;  /* 0x0000000413027825 */ /* 0x004fcc00078e0206 */
[----:B------:R-:W2:Y:S01]  /*0ce0*/  LDG.E R2, desc[UR10][R2.64+-0x4] ;  /* 0xfffffc0a02027981 */ /* 0x000ea2000c1e1900 */
[----:B0-----:R-:W-:-:S06]  /*0cf0*/  IMAD.WIDE R4, R19, 0x4, R10 ;  /* 0x0000000413047825 */ /* 0x001fcc00078e020a */
[----:B------:R-:W2:Y:S01]  /*0d00*/  LDG.E R5, desc[UR10][R4.64+-0x4] ;  /* 0xfffffc0a04057981 */ /* 0x000ea2000c1e1900 */
[----:B------:R-:W-:-:S04]  /*0d10*/  IMAD.WIDE.U32 R6, R19, 0x4, R6 ;  /* 0x0000000413067825 */ /* 0x000fc800078e0006 */
[----:B------:R-:W-:-:S04]  /*0d20*/  IMAD.WIDE.U32 R10, R19, 0x4, R10 ;  /* 0x00000004130a7825 */ /* 0x000fc800078e000a */
[----:B-1----:R-:W-:Y:S01]  /*0d30*/  IMAD.WIDE R8, R19, 0x4, R12 ;  /* 0x0000000413087825 */ /* 0x002fe200078e020c */
[----:B--2---:R-:W-:-:S05]  /*0d40*/  IADD3 R15, PT, PT, R2, R5, RZ ;  /* 0x00000005020f7210 */ /* 0x004fca0007ffe0ff */
[----:B------:R-:W-:Y:S04]  /*0d50*/  STG.E desc[UR10][R6.64], R15 ;  /* 0x0000000f06007986 */ /* 0x000fe8000c10190a */
[----:B------:R-:W2:Y:S04]  /*0d60*/  LDG.E R11, desc[UR10][R10.64] ;  /* 0x0000000a0a0b7981 */ /* 0x000ea8000c1e1900 */
[----:B------:R-:W2:Y:S01]  /*0d70*/  LDG.E R8, desc[UR10][R8.64+-0x4] ;  /* 0xfffffc0a08087981 */ /* 0x000ea2000c1e1900 */
[----:B------:R-:W-:Y:S01]  /*0d80*/  IMAD.WIDE.U32 R12, R19, 0x4, R12 ;  /* 0x00000004130c7825 */ /* 0x000fe200078e000c */
[----:B--2---:R-:W-:-:S05]  /*0d90*/  IADD3 R3, PT, PT, R8, R11, RZ ;  /* 0x0000000b08037210 */ /* 0x004fca0007ffe0ff */
[----:B------:R-:W-:Y:S01]  /*0da0*/  STG.E desc[UR10][R12.64], R3 ;  /* 0x000000030c007986 */ /* 0x000fe2000c10190a */
[----:B------:R-:W-:Y:S05]  /*0db0*/  EXIT ;  /* 0x000000000000794d */ /* 0x000fea0003800000 */
.L_x_156:
        /* <DEDUP_REMOVED lines=12> */
.L_x_205:


//--------------------- .text._Z14buildHistogramPiS_ii --------------------------
	.section	.text._Z14buildHistogramPiS_ii,"ax",@progbits
	.align	128
        .global         _Z14buildHistogramPiS_ii
        .type           _Z14buildHistogramPiS_ii,@function
        .size           _Z14buildHistogramPiS_ii,(.L_x_206 - _Z14buildHistogramPiS_ii)
        .other          _Z14buildHistogramPiS_ii,@"STO_CUDA_ENTRY STV_DEFAULT"
_Z14buildHistogramPiS_ii:
.text._Z14buildHistogramPiS_ii:
[----:B------:R-:W-:Y:S01]  /*0000*/  LDC R1, c[0x0][0x37c] ;  /* 0x0000df00ff017b82 */ /* 0x000fe20000000800 */
[----:B------:R-:W0:Y:S02]  /*0010*/  LDCU UR5, c[0x0][0x394] ;  /* 0x00007280ff0577ac */ /* 0x000e240008000800 */
[----:B0-----:R-:W-:-:S06]  /*0020*/  UISETP.GE.AND UP0, UPT, UR5, 0x1, UPT ;  /* 0x000000010500788c */ /* 0x001fcc000bf06270 */
[----:B------:R-:W-:-:S13]  /*0030*/  PLOP3.LUT P0, PT, PT, PT, UP0, 0x80, 0x8 ;  /* 0x000000000008781c */ /* 0x000fda0003f0f008 */
[----:B------:R-:W-:Y:S05]  /*0040*/  @!P0 EXIT ;  /* 0x000000000000894d */ /* 0x000fea0003800000 */
[----:B------:R-:W0:Y:S01]  /*0050*/  S2R R0, SR_TID.X ;  /* 0x0000000000007919 */ /* 0x000e220000002100 */
[----:B------:R-:W1:Y:S01]  /*0060*/  LDC.64 R2, c[0x0][0x380] ;  /* 0x0000e000ff027b82 */ /* 0x000e620000000a00 */
[----:B------:R-:W0:Y:S01]  /*0070*/  LDCU UR4, c[0x0][0x360] ;  /* 0x00006c00ff0477ac */ /* 0x000e220008000800 */
[----:B------:R-:W0:Y:S01]  /*0080*/  S2R R5, SR_CTAID.X ;  /* 0x0000000000057919 */ /* 0x000e220000002500 */
[----:B------:R-:W2:Y:S01]  /*0090*/  LDCU.64 UR8, c[0x0][0x358] ;  /* 0x00006b00ff0877ac */ /* 0x000ea20008000a00 */
[----:B------:R-:W3:Y:S01]  /*00a0*/  LDCU UR7, c[0x0][0x394] ;  /* 0x00007280ff0777ac */ /* 0x000ee20008000800 */
[----:B0-----:R-:W-:-:S04]  /*00b0*/  IMAD R0, R5, UR4, R0 ;  /* 0x0000000405007c24 */ /* 0x001fc8000f8e0200 */
[----:B-1----:R-:W-:-:S05]  /*00c0*/  IMAD.WIDE R2, R0, 0x4, R2 ;  /* 0x0000000400027825 */ /* 0x002fca00078e0202 */
[----:B--2---:R0:W5:Y:S01]  /*00d0*/  LDG.E R5, desc[UR8][R2.64] ;  /* 0x0000000802057981 */ /* 0x004162000c1e1900 */
[----:B------:R-:W-:Y:S02]  /*00e0*/  UISETP.GE.U32.AND UP0, UPT, UR5, 0x10, UPT ;  /* 0x000000100500788c */ /* 0x000fe4000bf06070 */
[----:B---3--:R-:W-:Y:S01]  /*00f0*/  ULOP3.LUT UR28, UR7, 0xf, URZ, 0xc0, !UPT ;  /* 0x0000000f071c7892 */ /* 0x008fe2000f8ec0ff */
[----:B------:R-:W-:-:S05]  /*0100*/  UMOV UR4, URZ ;  /* 0x000000ff00047c82 */ /* 0x000fca0008000000 */
[----:B------:R-:W-:Y:S01]  /*0110*/  ISETP.NE.AND P0, PT, RZ, UR28, PT ;  /* 0x0000001cff007c0c */ /* 0x000fe2000bf05270 */
[----:B0-----:R-:W-:-:S12]  /*0120*/  BRA.U !UP0, `(.L_x_157) ;  /* 0x0000000908a07547 */ /* 0x001fd8000b800000 */
[----:B------:R-:W0:Y:S01]  /*0130*/  LDCU UR25, c[0x0][0x390] ;  /* 0x00007200ff1977ac */ /* 0x000e220008000800 */
[----:B------:R-:W-:Y:S01]  /*0140*/  ULOP3.LUT UR4, UR5, 0x7ffffff0, URZ, 0xc0, !UPT ;  /* 0x7ffffff005047892 */ /* 0x000fe2000f8ec0ff */
[----:B------:R-:W1:Y:S01]  /*0150*/  LDCU UR24, c[0x0][0x390] ;  /* 0x00007200ff1877ac */ /* 0x000e620008000800 */
[----:B------:R-:W2:Y:S02]  /*0160*/  LDCU.64 UR26, c[0x0][0x388] ;  /* 0x00007100ff1a77ac */ /* 0x000ea40008000a00 */
[----:B------:R-:W-:Y:S01]  /*0170*/  UIADD3 UR6, UPT, UPT, -UR4, URZ, URZ ;  /* 0x000000ff04067290 */ /* 0x000fe2000fffe1ff */
[----:B------:R-:W-:Y:S01]  /*0180*/  UMOV UR5, URZ ;  /* 0x000000ff00057c82 */ /* 0x000fe20008000000 */
[----:B0-----:R-:W-:Y:S02]  /*0190*/  USHF.L.U32 UR10, UR25, 0x1, URZ ;  /* 0x00000001190a7899 */ /* 0x001fe400080006ff */
[----:B------:R-:W-:Y:S02]  /*01a0*/  UIMAD UR11, UR25, 0x3, URZ ;  /* 0x00000003190b78a4 */ /* 0x000fe4000f8e02ff */
[----:B------:R-:W-:-:S02]  /*01b0*/  USHF.L.U32 UR12, UR25, 0x2, URZ ;  /* 0x00000002190c7899 */ /* 0x000fc400080006ff */
[----:B------:R-:W-:Y:S02]  /*01c0*/  UIMAD UR13, UR25, 0x5, URZ ;  /* 0x00000005190d78a4 */ /* 0x000fe4000f8e02ff */
[----:B------:R-:W-:Y:S02]  /*01d0*/  UIMAD UR14, UR25, 0x6, URZ ;  /* 0x00000006190e78a4 */ /* 0x000fe4000f8e02ff */
[----:B------:R-:W-:Y:S02]  /*01e0*/  UIMAD UR15, UR25, 0x7, URZ ;  /* 0x00000007190f78a4 */ /* 0x000fe4000f8e02ff */
[----:B------:R-:W-:Y:S02]  /*01f0*/  USHF.L.U32 UR16, UR25, 0x3, URZ ;  /* 0x0000000319107899 */ /* 0x000fe400080006ff */
[----:B------:R-:W-:Y:S02]  /*0200*/  UIMAD UR17, UR25, 0x9, URZ ;  /* 0x00000009191178a4 */ /* 0x000fe4000f8e02ff */
[----:B------:R-:W-:-:S02]  /*0210*/  UIMAD UR18, UR25, 0xa, URZ ;  /* 0x0000000a191278a4 */ /* 0x000fc4000f8e02ff */
[----:B------:R-:W-:Y:S02]  /*0220*/  UIMAD UR19, UR25, 0xb, URZ ;  /* 0x0000000b191378a4 */ /* 0x000fe4000f8e02ff */
[----:B------:R-:W-:Y:S02]  /*0230*/  UIMAD UR20, UR25, 0xc, URZ ;  /* 0x0000000c191478a4 */ /* 0x000fe4000f8e02ff */
[----:B------:R-:W-:Y:S02]  /*0240*/  UIMAD UR21, UR25, 0xd, URZ ;  /* 0x0000000d191578a4 */ /* 0x000fe4000f8e02ff */
[----:B------:R-:W-:Y:S02]  /*0250*/  UIMAD UR22, UR25, 0xe, URZ ;  /* 0x0000000e191678a4 */ /* 0x000fe4000f8e02ff */
[----:B-12---:R-:W-:-:S12]  /*0260*/  UIMAD UR23, UR25, 0xf, URZ ;  /* 0x0000000f191778a4 */ /* 0x006fd8000f8e02ff */
.L_x_158:
[----:B------:R-:W-:Y:S01]  /*0270*/  IMAD.U32 R9, RZ, RZ, UR5 ;  /* 0x00000005ff097e24 */ /* 0x000fe2000f8e00ff */
[----:B------:R-:W-:Y:S02]  /*0280*/  SHF.R.S32.HI R4, RZ, 0x1f, R0 ;  /* 0x0000001fff047819 */ /* 0x000fe40000011400 */
[----:B------:R-:W-:-:S04]  /*0290*/  IADD3 R7, P1, PT, R0, UR5, RZ ;  /* 0x0000000500077c10 */ /* 0x000fc8000ff3e0ff */
[----:B------:R-:W-:Y:S02]  /*02a0*/  LEA.HI.X.SX32 R8, R9, R4, 0x1, P1 ;  /* 0x0000000409087211 */ /* 0x000fe400008f0eff */
[----:B------:R-:W-:-:S04]  /*02b0*/  LEA R6, P1, R7, UR26, 0x2 ;  /* 0x0000001a07067c11 */ /* 0x000fc8000f8210ff */
[----:B------:R-:W-:-:S05]  /*02c0*/  LEA.HI.X R7, R7, UR27, R8, 0x2, P1 ;  /* 0x0000001b07077c11 */ /* 0x000fca00088f1408 */
[----:B------:R-:W2:Y:S01]  /*02d0*/  LDG.E R6, desc[UR8][R6.64] ;  /* 0x0000000806067981 */ /* 0x000ea2000c1e1900 */
[----:B-1----:R-:W-:Y:S01]  /*02e0*/  IMAD.U32 R11, RZ, RZ, UR24 ;  /* 0x00000018ff0b7e24 */ /* 0x002fe2000f8e00ff */
[----:B------:R-:W-:-:S04]  /*02f0*/  IADD3 R9, P1, PT, R0, UR24, RZ ;  /* 0x0000001800097c10 */ /* 0x000fc8000ff3e0ff */
[----:B------:R-:W-:Y:S02]  /*0300*/  LEA.HI.X.SX32 R10, R11, R4, 0x1, P1 ;  /* 0x000000040b0a7211 */ /* 0x000fe400008f0eff */
[----:B------:R-:W-:-:S04]  /*0310*/  LEA R8, P1, R9, UR26, 0x2 ;  /* 0x0000001a09087c11 */ /* 0x000fc8000f8210ff */
[----:B------:R-:W-:Y:S01]  /*0320*/  LEA.HI.X R9, R9, UR27, R10, 0x2, P1 ;  /* 0x0000001b09097c11 */ /* 0x000fe200088f140a */
[----:B--2--5:R-:W-:-:S05]  /*0330*/  IMAD.IADD R5, R6, 0x1, R5 ;  /* 0x0000000106057824 */ /* 0x024fca00078e0205 */
[----:B------:R0:W-:Y:S04]  /*0340*/  STG.E desc[UR8][R2.64], R5 ;  /* 0x0000000502007986 */ /* 0x0001e8000c101908 */
[----:B------:R-:W2:Y:S01]  /*0350*/  LDG.E R8, desc[UR8][R8.64] ;  /* 0x0000000808087981 */ /* 0x000ea2000c1e1900 */
[----:B------:R-:W-:Y:S01]  /*0360*/  IMAD.U32 R11, RZ, RZ, UR10 ;  /* 0x0000000aff0b7e24 */ /* 0x000fe2000f8e00ff */
[----:B------:R-:W-:-:S04]  /*0370*/  IADD3 R10, P1, PT, R0, UR10, RZ ;  /* 0x0000000a000a7c10 */ /* 0x000fc8000ff3e0ff */
[----:B------:R-:W-:Y:S02]  /*0380*/  LEA.HI.X.SX32 R7, R11, R4, 0x1, P1 ;  /* 0x000000040b077211 */ /* 0x000fe400008f0eff */
[----:B------:R-:W-:-:S04]  /*0390*/  LEA R6, P1, R10, UR26, 0x2 ;  /* 0x0000001a0a067c11 */ /* 0x000fc8000f8210ff */
[----:B------:R-:W-:Y:S01]  /*03a0*/  LEA.HI.X R7, R10, UR27, R7, 0x2, P1 ;  /* 0x0000001b0a077c11 */ /* 0x000fe200088f1407 */
[----:B--2---:R-:W-:-:S05]  /*03b0*/  IMAD.IADD R11, R5, 0x1, R8 ;  /* 0x00000001050b7824 */ /* 0x004fca00078e0208 */
[----:B------:R1:W-:Y:S04]  /*03c0*/  STG.E desc[UR8][R2.64], R11 ;  /* 0x0000000b02007986 */ /* 0x0003e8000c101908 */
[----:B------:R-:W2:Y:S01]  /*03d0*/  LDG.E R6, desc[UR8][R6.64] ;  /* 0x0000000806067981 */ /* 0x000ea2000c1e1900 */
[----:B0-----:R-:W-:Y:S01]  /*03e0*/  IMAD.U32 R5, RZ, RZ, UR11 ;  /* 0x0000000bff057e24 */ /* 0x001fe2000f8e00ff */
[----:B------:R-:W-:-:S04]  /*03f0*/  IADD3 R10, P1, PT, R0, UR11, RZ ;  /* 0x0000000b000a7c10 */ /* 0x000fc8000ff3e0ff */
[----:B------:R-:W-:Y:S02]  /*0400*/  LEA.HI.X.SX32 R5, R5, R4, 0x1, P1 ;  /* 0x0000000405057211 */ /* 0x000fe400008f0eff */
[----:B------:R-:W-:-:S04]  /*0410*/  LEA R8, P1, R10, UR26, 0x2 ;  /* 0x0000001a0a087c11 */ /* 0x000fc8000f8210ff */
[----:B------:R-:W-:Y:S01]  /*0420*/  LEA.HI.X R9, R10, UR27, R5, 0x2, P1 ;  /* 0x0000001b0a097c11 */ /* 0x000fe200088f1405 */
[----:B--2---:R-:W-:-:S05]  /*0430*/  IMAD.IADD R5, R11, 0x1, R6 ;  /* 0x000000010b057824 */ /* 0x004fca00078e0206 */
[----:B------:R0:W-:Y:S04]  /*0440*/  STG.E desc[UR8][R2.64], R5 ;  /* 0x0000000502007986 */ /* 0x0001e8000c101908 */
[----:B------:R-:W2:Y:S01]  /*0450*/  LDG.E R8, desc[UR8][R8.64] ;  /* 0x0000000808087981 */ /* 0x000ea2000c1e1900 */
[----:B-1----:R-:W-:Y:S01]  /*0460*/  IMAD.U32 R11, RZ, RZ, UR12 ;  /* 0x0000000cff0b7e24 */ /* 0x002fe2000f8e00ff */
        /* <DEDUP_REMOVED lines=87> */
[----:B------:R-:W-:Y:S01]  /*09e0*/  IMAD.U32 R13, RZ, RZ, UR23 ;  /* 0x00000017ff0d7e24 */ /* 0x000fe2000f8e00ff */
[----:B0-----:R-:W-:-:S04]  /*09f0*/  IADD3 R5, P1, PT, R0, UR23, RZ ;  /* 0x0000001700057c10 */ /* 0x001fc8000ff3e0ff */
[----:B------:R-:W-:Y:S02]  /*0a00*/  LEA.HI.X.SX32 R4, R13, R4, 0x1, P1 ;  /* 0x000000040d047211 */ /* 0x000fe400008f0eff */
[----:B------:R-:W-:-:S04]  /*0a10*/  LEA R8, P1, R5, UR26, 0x2 ;  /* 0x0000001a05087c11 */ /* 0x000fc8000f8210ff */
[----:B------:R-:W-:Y:S01]  /*0a20*/  LEA.HI.X R9, R5, UR27, R4, 0x2, P1 ;  /* 0x0000001b05097c11 */ /* 0x000fe200088f1404 */
[----:B--2---:R-:W-:-:S05]  /*0a30*/  IMAD.IADD R13, R11, 0x1, R6 ;  /* 0x000000010b0d7824 */ /* 0x004fca00078e0206 */
[----:B------:R1:W-:Y:S04]  /*0a40*/  STG.E desc[UR8][R2.64], R13 ;  /* 0x0000000d02007986 */ /* 0x0003e8000c101908 */
[----:B------:R-:W2:Y:S01]  /*0a50*/  LDG.E R8, desc[UR8][R8.64] ;  /* 0x0000000808087981 */ /* 0x000ea2000c1e1900 */
[----:B------:R-:W-:Y:S02]  /*0a60*/  UIADD3 UR6, UPT, UPT, UR6, 0x10, URZ ;  /* 0x0000001006067890 */ /* 0x000fe4000fffe0ff */
[----:B------:R-:W-:Y:S02]  /*0a70*/  ULEA UR5, UR25, UR5, 0x4 ;  /* 0x0000000519057291 */ /* 0x000fe4000f8e20ff */
[----:B------:R-:W-:Y:S02]  /*0a80*/  UISETP.NE.AND UP0, UPT, UR6, URZ, UPT ;  /* 0x000000ff0600728c */ /* 0x000fe4000bf05270 */
[----:B------:R-:W-:-:S02]  /*0a90*/  ULEA UR24, UR25, UR24, 0x4 ;  /* 0x0000001819187291 */ /* 0x000fc4000f8e20ff */
[----:B------:R-:W-:Y:S02]  /*0aa0*/  ULEA UR10, UR25, UR10, 0x4 ;  /* 0x0000000a190a7291 */ /* 0x000fe4000f8e20ff */
[----:B------:R-:W-:Y:S02]  /*0ab0*/  ULEA UR11, UR25, UR11, 0x4 ;  /* 0x0000000b190b7291 */ /* 0x000fe4000f8e20ff */
[----:B------:R-:W-:Y:S02]  /*0ac0*/  ULEA UR12, UR25, UR12, 0x4 ;  /* 0x0000000c190c7291 */ /* 0x000fe4000f8e20ff */
[----:B------:R-:W-:Y:S02]  /*0ad0*/  ULEA UR13, UR25, UR13, 0x4 ;  /* 0x0000000d190d7291 */ /* 0x000fe4000f8e20ff */
[----:B------:R-:W-:Y:S02]  /*0ae0*/  ULEA UR14, UR25, UR14, 0x4 ;  /* 0x0000000e190e7291 */ /* 0x000fe4000f8e20ff */
        /* <DEDUP_REMOVED lines=8> */
[----:B------:R-:W-:Y:S01]  /*0b70*/  ULEA UR23, UR25, UR23, 0x4 ;  /* 0x0000001719177291 */ /* 0x000fe2000f8e20ff */
[----:B--2---:R-:W-:-:S05]  /*0b80*/  IMAD.IADD R5, R13, 0x1, R8 ;  /* 0x000000010d057824 */ /* 0x004fca00078e0208 */
[----:B------:R1:W-:Y:S01]  /*0b90*/  STG.E desc[UR8][R2.64], R5 ;  /* 0x0000000502007986 */ /* 0x0003e2000c101908 */
[----:B------:R-:W-:Y:S05]  /*0ba0*/  BRA.U UP0, `(.L_x_158) ;  /* 0xfffffff500b07547 */ /* 0x000fea000b83ffff */
.L_x_157:
[----:B------:R-:W-:Y:S05]  /*0bb0*/  @!P0 EXIT ;  /* 0x000000000000894d */ /* 0x000fea0003800000 */
[----:B------:R-:W-:Y:S01]  /*0bc0*/  UISETP.GE.U32.AND UP0, UPT, UR28, 0x8, UPT ;  /* 0x000000081c00788c */ /* 0x000fe2000bf06070 */
[----:B------:R-:W-:Y:S01]  /*0bd0*/  SHF.R.S32.HI R4, RZ, 0x1f, R0 ;  /* 0x0000001fff047819 */ /* 0x000fe20000011400 */
[----:B------:R-:W-:-:S06]  /*0be0*/  ULOP3.LUT UR10, UR7, 0x7, URZ, 0xc0, !UPT ;  /* 0x00000007070a7892 */ /* 0x000fcc000f8ec0ff */
[----:B------:R-:W-:Y:S01]  /*0bf0*/  ISETP.NE.AND P0, PT, RZ, UR10, PT ;  /* 0x0000000aff007c0c */ /* 0x000fe2000bf05270 */
[----:B------:R-:W-:-:S12]  /*0c00*/  BRA.U !UP0, `(.L_x_159) ;  /* 0x00000005082c7547 */ /* 0x000fd8000b800000 */
[----:B------:R-:W0:Y:S01]  /*0c10*/  LDCU UR6, c[0x0][0x390] ;  /* 0x00007200ff0677ac */ /* 0x000e220008000800 */
[----:B------:R-:W2:Y:S01]  /*0c20*/  LDCU.64 UR12, c[0x0][0x388] ;  /* 0x00007100ff0c77ac */ /* 0x000ea20008000a00 */
[----:B0-----:R-:W-:-:S06]  /*0c30*/  UIMAD UR5, UR4, UR6, URZ ;  /* 0x00000006040572a4 */ /* 0x001fcc000f8e02ff */
[----:B------:R-:W-:Y:S01]  /*0c40*/  IMAD.U32 R9, RZ, RZ, UR5 ;  /* 0x00000005ff097e24 */ /* 0x000fe2000f8e00ff */
[----:B------:R-:W-:-:S04]  /*0c50*/  IADD3 R7, P1, PT, R0, UR5, RZ ;  /* 0x0000000500077c10 */ /* 0x000fc8000ff3e0ff */
[----:B------:R-:W-:Y:S02]  /*0c60*/  LEA.HI.X.SX32 R8, R9, R4, 0x1, P1 ;  /* 0x0000000409087211 */ /* 0x000fe400008f0eff */
[----:B--2---:R-:W-:-:S04]  /*0c70*/  LEA R6, P1, R7, UR12, 0x2 ;  /* 0x0000000c07067c11 */ /* 0x004fc8000f8210ff */
[----:B------:R-:W-:-:S05]  /*0c80*/  LEA.HI.X R7, R7, UR13, R8, 0x2, P1 ;  /* 0x0000000d07077c11 */ /* 0x000fca00088f1408 */
[----:B------:R-:W2:Y:S01]  /*0c90*/  LDG.E R6, desc[UR8][R6.64] ;  /* 0x0000000806067981 */ /* 0x000ea2000c1e1900 */
[----:B------:R-:W-:-:S06]  /*0ca0*/  UIADD3 UR5, UPT, UPT, UR5, UR6, URZ ;  /* 0x0000000605057290 */ /* 0x000fcc000fffe0ff */
        /* <DEDUP_REMOVED lines=8> */
[----:B------:R-:W-:-:S06]  /*0d30*/  UIADD3 UR5, UPT, UPT, UR5, UR6, URZ ;  /* 0x0000000605057290 */ /* 0x000fcc000fffe0ff */
        /* <DEDUP_REMOVED lines=8> */
[----:B------:R-:W-:-:S06]  /*0dc0*/  UIADD3 UR5, UPT, UPT, UR5, UR6, URZ ;  /* 0x0000000605057290 */ /* 0x000fcc000fffe0ff */
        /* <DEDUP_REMOVED lines=8> */
[----:B------:R-:W-:-:S06]  /*0e50*/  UIADD3 UR5, UPT, UPT, UR5, UR6, URZ ;  /* 0x0000000605057290 */ /* 0x000fcc000fffe0ff */
        /* <DEDUP_REMOVED lines=25> */
[----:B------:R-:W3:Y:S01]  /*0ff0*/  LDG.E R6, desc[UR8][R6.64] ;  /* 0x0000000806067981 */ /* 0x000ee2000c1e1900 */
[----:B------:R-:W-:-:S06]  /*1000*/  UIADD3 UR5, UPT, UPT, UR5, UR6, URZ ;  /* 0x0000000605057290 */ /* 0x000fcc000fffe0ff */
[----:B------:R-:W-:Y:S01]  /*1010*/  IMAD.U32 R9, RZ, RZ, UR5 ;  /* 0x00000005ff097e24 */ /* 0x000fe2000f8e00ff */
[----:B0-----:R-:W-:-:S04]  /*1020*/  IADD3 R5, P1, PT, R0, UR5, RZ ;  /* 0x0000000500057c10 */ /* 0x001fc8000ff3e0ff */
[----:B------:R-:W-:Y:S02]  /*1030*/  LEA.HI.X.SX32 R10, R9, R4, 0x1, P1 ;  /* 0x00000004090a7211 */ /* 0x000fe400008f0eff */
[----:B------:R-:W-:-:S04]  /*1040*/  LEA R8, P1, R5, UR12, 0x2 ;  /* 0x0000000c05087c11 */ /* 0x000fc8000f8210ff */
[----:B------:R-:W-:Y:S01]  /*1050*/  LEA.HI.X R9, R5, UR13, R10, 0x2, P1 ;  /* 0x0000000d05097c11 */ /* 0x000fe200088f140a */
[----:B---3--:R-:W-:-:S05]  /*1060*/  IMAD.IADD R13, R11, 0x1, R6 ;  /* 0x000000010b0d7824 */ /* 0x008fca00078e0206 */
[----:B------:R2:W-:Y:S04]  /*1070*/  STG.E desc[UR8][R2.64], R13 ;  /* 0x0000000d02007986 */ /* 0x0005e8000c101908 */
[----:B------:R-:W3:Y:S01]  /*1080*/  LDG.E R8, desc[UR8][R8.64] ;  /* 0x0000000808087981 */ /* 0x000ee2000c1e1900 */
[----:B------:R-:W-:Y:S01]  /*1090*/  UIADD3 UR4, UPT, UPT, UR4, 0x8, URZ ;  /* 0x0000000804047890 */ /* 0x000fe2000fffe0ff */
[----:B---3--:R-:W-:-:S05]  /*10a0*/  IMAD.IADD R5, R13, 0x1, R8 ;  /* 0x000000010d057824 */ /* 0x008fca00078e0208 */
[----:B------:R2:W-:Y:S06]  /*10b0*/  STG.E desc[UR8][R2.64], R5 ;  /* 0x0000000502007986 */ /* 0x0005ec000c101908 */
.L_x_159:
[----:B------:R-:W-:Y:S05]  /*10c0*/  @!P0 EXIT ;  /* 0x000000000000894d */ /* 0x000fea0003800000 */
[----:B------:R-:W-:Y:S02]  /*10d0*/  UISETP.GE.U32.AND UP0, UPT, UR10, 0x4, UPT ;  /* 0x000000040a00788c */ /* 0x000fe4000bf06070 */
[----:B------:R-:W-:-:S06]  /*10e0*/  ULOP3.LUT UR5, UR7, 0x3, URZ, 0xc0, !UPT ;  /* 0x0000000307057892 */ /* 0x000fcc000f8ec0ff */
[----:B------:R-:W-:Y:S01]  /*10f0*/  ISETP.NE.AND P0, PT, RZ, UR5, PT ;  /* 0x00000005ff007c0c */ /* 0x000fe2000bf05270 */
[----:B------:R-:W-:-:S12]  /*1100*/  BRA.U !UP0, `(.L_x_160) ;  /* 0x00000001089c7547 */ /* 0x000fd8000b800000 */
[----:B------:R-:W0:Y:S01]  /*1110*/  LDCU UR6, c[0x0][0x390] ;  /* 0x00007200ff0677ac */ /* 0x000e220008000800 */
[----:B------:R-:W3:Y:S01]  /*1120*/  LDCU.64 UR10, c[0x0][0x388] ;  /* 0x00007100ff0a77ac */ /* 0x000ee20008000a00 */
[----:B0-----:R-:W-:-:S06]  /*1130*/  UIMAD UR7, UR4, UR6, URZ ;  /* 0x00000006040772a4 */ /* 0x001fcc000f8e02ff */
[----:B------:R-:W-:Y:S01]  /*1140*/  IMAD.U32 R9, RZ, RZ, UR7 ;  /* 0x00000007ff097e24 */ /* 0x000fe2000f8e00ff */
[----:B------:R-:W-:-:S04]  /*1150*/  IADD3 R7, P1, PT, R0, UR7, RZ ;  /* 0x0000000700077c10 */ /* 0x000fc8000ff3e0ff */
[----:B------:R-:W-:Y:S02]  /*1160*/  LEA.HI.X.SX32 R8, R9, R4, 0x1, P1 ;  /* 0x0000000409087211 */ /* 0x000fe400008f0eff */
[----:B---3--:R-:W-:-:S04]  /*1170*/  LEA R6, P1, R7, UR10, 0x2 ;  /* 0x0000000a07067c11 */ /* 0x008fc8000f8210ff */
[----:B------:R-:W-:-:S05]  /*1180*/  LEA.HI.X R7, R7, UR11, R8, 0x2, P1 ;  /* 0x0000000b07077c11 */ /* 0x000fca00088f1408 */
[----:B------:R-:W3:Y:S01]  /*1190*/  LDG.E R6, desc[UR8][R6.64] ;  /* 0x0000000806067981 */ /* 0x000ee2000c1e1900 */
[----:B------:R-:W-:-:S06]  /*11a0*/  UIADD3 UR7, UPT, UPT, UR7, UR6, URZ ;  /* 0x0000000607077290 */ /* 0x000fcc000fffe0ff */
[----:B-12---:R-:W-:Y:S01]  /*11b0*/  IMAD.U32 R11, RZ, RZ, UR7 ;  /* 0x00000007ff0b7e24 */ /* 0x006fe2000f8e00ff */
[----:B------:R-:W-:-:S04]  /*11c0*/  IADD3 R9, P1, PT, R0, UR7, RZ ;  /* 0x0000000700097c10 */ /* 0x000fc8000ff3e0ff */
[----:B------:R-:W-:Y:S02]  /*11d0*/  LEA.HI.X.SX32 R10, R11, R4, 0x1, P1 ;  /* 0x000000040b0a7211 */ /* 0x000fe400008f0eff */
[----:B------:R-:W-:-:S04]  /*11e0*/  LEA R8, P1, R9, UR10, 0x2 ;  /* 0x0000000a09087c11 */ /* 0x000fc8000f8210ff */
[----:B------:R-:W-:Y:S01]  /*11f0*/  LEA.HI.X R9, R9, UR11, R10, 0x2, P1 ;  /* 0x0000000b09097c11 */ /* 0x000fe200088f140a */
[----:B---3-5:R-:W-:-:S05]  /*1200*/  IMAD.IADD R5, R5, 0x1, R6 ;  /* 0x0000000105057824 */ /* 0x028fca00078e0206 */
        /* <DEDUP_REMOVED lines=20> */
[----:B------:R-:W-:Y:S01]  /*1350*/  UIADD3 UR4, UPT, UPT, UR4, 0x4, URZ ;  /* 0x0000000404047890 */ /* 0x000fe2000fffe0ff */
[----:B--2---:R-:W-:-:S05]  /*1360*/  IMAD.IADD R5, R13, 0x1, R8 ;  /* 0x000000010d057824 */ /* 0x004fca00078e0208 */
[----:B------:R3:W-:Y:S06]  /*1370*/  STG.E desc[UR8][R2.64], R5 ;  /* 0x0000000502007986 */ /* 0x0007ec000c101908 */
.L_x_160:
[----:B------:R-:W-:Y:S05]  /*1380*/  @!P0 EXIT ;  /* 0x000000000000894d */ /* 0x000fea0003800000 */
[----:B------:R-:W0:Y:S01]  /*1390*/  LDCU UR6, c[0x0][0x390] ;  /* 0x00007200ff0677ac */ /* 0x000e220008000800 */
[----:B------:R-:W4:Y:S01]  /*13a0*/  LDCU.64 UR10, c[0x0][0x388] ;  /* 0x00007100ff0a77ac */ /* 0x000f220008000a00 */
[----:B------:R-:W-:Y:S02]  /*13b0*/  UIADD3 UR5, UPT, UPT, -UR5, URZ, URZ ;  /* 0x000000ff05057290 */ /* 0x000fe4000fffe1ff */
[----:B0-----:R-:W-:-:S06]  /*13c0*/  UIMAD UR4, UR4, UR6, URZ ;  /* 0x00000006040472a4 */ /* 0x001fcc000f8e02ff */
[----:B----4-:R-:W-:-:S07]  /*13d0*/  IMAD.U32 R9, RZ, RZ, UR4 ;  /* 0x00000004ff097e24 */ /* 0x010fce000f8e00ff */
.L_x_161:
[----:B------:R-:W-:-:S04]  /*13e0*/  IADD3 R7, P0, PT, R0, R9, RZ ;  /* 0x0000000900077210 */ /* 0x000fc80007f1e0ff */
[----:B------:R-:W-:Y:S02]  /*13f0*/  LEA.HI.X.SX32 R8, R9, R4, 0x1, P0 ;  /* 0x0000000409087211 */ /* 0x000fe400000f0eff */
[----:B------:R-:W-:-:S04]  /*1400*/  LEA R6, P0, R7, UR10, 0x2 ;  /* 0x0000000a07067c11 */ /* 0x000fc8000f8010ff */
[----:B------:R-:W-:-:S05]  /*1410*/  LEA.HI.X R7, R7, UR11, R8, 0x2, P0 ;  /* 0x0000000b07077c11 */ /* 0x000fca00080f1408 */
[----:B------:R-:W1:Y:S01]  /*1420*/  LDG.E R6, desc[UR8][R6.64] ;  /* 0x0000000806067981 */ /* 0x000e62000c1e1900 */
[----:B------:R-:W-:Y:S01]  /*1430*/  UIADD3 UR5, UPT, UPT, UR5, 0x1, URZ ;  /* 0x0000000105057890 */ /* 0x000fe2000fffe0ff */
[----:B------:R-:W-:-:S03]  /*1440*/  VIADD R9, R9, UR6 ;  /* 0x0000000609097c36 */ /* 0x000fc60008000000 */
[----:B------:R-:W-:Y:S01]  /*1450*/  UISETP.NE.AND UP0, UPT, UR5, URZ, UPT ;  /* 0x000000ff0500728c */ /* 0x000fe2000bf05270 */
[----:B0123-5:R-:W-:-:S05]  /*1460*/  IMAD.IADD R5, R6, 0x1, R5 ;  /* 0x0000000106057824 */ /* 0x02ffca00078e0205 */
[----:B------:R0:W-:Y:S03]  /*1470*/  STG.E desc[UR8][R2.64], R5 ;  /* 0x0000000502007986 */ /* 0x0001e6000c101908 */
[----:B------:R-:W-:Y:S05]  /*1480*/  BRA.U UP0, `(.L_x_161) ;  /* 0xfffffffd00d47547 */ /* 0x000fea000b83ffff */
[----:B------:R-:W-:Y:S05]  /*1490*/  EXIT ;  /* 0x000000000000794d */ /* 0x000fea0003800000 */
.L_x_162:
        /* <DEDUP_REMOVED lines=14> */
.L_x_206:


//--------------------- .text._Z19buildLocalHistogramPiS_iiii --------------------------
	.section	.text._Z19buildLocalHistogramPiS_iiii,"ax",@progbits
	.align	128
        .global         _Z19buildLocalHistogramPiS_iiii
        .type           _Z19buildLocalHistogramPiS_iiii,@function
        .size           _Z19buildLocalHistogramPiS_iiii,(.L_x_207 - _Z19buildLocalHistogramPiS_iiii)
        .other          _Z19buildLocalHistogramPiS_iiii,@"STO_CUDA_ENTRY STV_DEFAULT"
_Z19buildLocalHistogramPiS_iiii:
.text._Z19buildLocalHistogramPiS_iiii:
[----:B------:R-:W-:Y:S01]  /*0000*/  LDC R1, c[0x0][0x37c] ;  /* 0x0000df00ff017b82 */ /* 0x000fe20000000800 */
[----:B------:R-:W0:Y:S07]  /*0010*/  S2R R0, SR_TID.X ;  /* 0x0000000000007919 */ /* 0x000e2e0000002100 */
[----:B------:R-:W0:Y:S01]  /*0020*/  S2UR UR4, SR_CTAID.X ;  /* 0x00000000000479c3 */ /* 0x000e220000002500 */
[----:B------:R-:W1:Y:S07]  /*0030*/  LDCU UR5, c[0x0][0x390] ;  /* 0x00007200ff0577ac */ /* 0x000e6e0008000800 */
[----:B------:R-:W0:Y:S02]  /*0040*/  LDC R3, c[0x0][0x360] ;  /* 0x0000d800ff037b82 */ /* 0x000e240000000800 */
[----:B0-----:R-:W-:-:S05]  /*0050*/  IMAD R3, R3, UR4, R0 ;  /* 0x0000000403037c24 */ /* 0x001fca000f8e0200 */
[----:B-1----:R-:W-:-:S13]  /*0060*/  ISETP.GE.AND P0, PT, R3, UR5, PT ;  /* 0x0000000503007c0c */ /* 0x002fda000bf06270 */
[----:B------:R-:W-:Y:S05]  /*0070*/  @P0 EXIT ;  /* 0x000000000000094d */ /* 0x000fea0003800000 */
[----:B------:R-:W0:Y:S01]  /*0080*/  LDCU UR7, c[0x0][0x394] ;  /* 0x00007280ff0777ac */ /* 0x000e220008000800 */
[----:B------:R-:W1:Y:S01]  /*0090*/  LDC.64 R4, c[0x0][0x388] ;  /* 0x0000e200ff047b82 */ /* 0x000e620000000a00 */
[----:B------:R-:W2:Y:S01]  /*00a0*/  LDCU UR4, c[0x0][0x398] ;  /* 0x00007300ff0477ac */ /* 0x000ea20008000800 */
[----:B------:R-:W3:Y:S01]  /*00b0*/  LDCU.64 UR10, c[0x0][0x358] ;  /* 0x00006b00ff0a77ac */ /* 0x000ee20008000a00 */
[----:B------:R-:W4:Y:S01]  /*00c0*/  LDCU UR6, c[0x0][0x39c] ;  /* 0x00007380ff0677ac */ /* 0x000f220008000800 */
[----:B------:R-:W1:Y:S01]  /*00d0*/  LDCU.64 UR8, c[0x0][0x380] ;  /* 0x00007000ff0877ac */ /* 0x000e620008000a00 */
[----:B0-----:R-:W-:Y:S01]  /*00e0*/  UIADD3 UR7, UPT, UPT, -UR7, URZ, URZ ;  /* 0x000000ff07077290 */ /* 0x001fe2000fffe1ff */
[----:B--2---:R-:W-:-:S03]  /*00f0*/  IMAD R0, R3, UR4, RZ ;  /* 0x0000000403007c24 */ /* 0x004fc6000f8e02ff */
[----:B------:R-:W-:Y:S02]  /*0100*/  UISETP.GT.AND UP0, UPT, UR7, URZ, UPT ;  /* 0x000000ff0700728c */ /* 0x000fe4000bf04270 */
[----:B------:R-:W-:-:S07]  /*0110*/  SHF.R.S32.HI R2, RZ, 0x1f, R0 ;  /* 0x0000001fff027819 */ /* 0x000fce0000011400 */
[----:B---34-:R-:W-:Y:S05]  /*0120*/  BRA.U UP0, `(.L_x_163) ;  /* 0x0000000100447547 */ /* 0x018fea000b800000 */
.L_x_164:
[----:B-1----:R-:W-:-:S06]  /*0130*/  IMAD.WIDE R6, R3, 0x4, R4 ;  /* 0x0000000403067825 */ /* 0x002fcc00078e0204 */
[----:B------:R-:W2:Y:S02]  /*0140*/  LDG.E R6, desc[UR10][R6.64] ;  /* 0x0000000a06067981 */ /* 0x000ea4000c1e1900 */
[----:B0-2---:R-:W-:-:S05]  /*0150*/  IMAD.HI R8, R6, 0x66666667, RZ ;  /* 0x6666666706087827 */ /* 0x005fca00078e02ff */
[----:B------:R-:W-:-:S04]  /*0160*/  SHF.R.U32.HI R9, RZ, 0x1f, R8 ;  /* 0x0000001fff097819 */ /* 0x000fc80000011608 */
[----:B------:R-:W-:-:S05]  /*0170*/  LEA.HI.SX32 R9, R8, R9, 0x1e ;  /* 0x0000000908097211 */ /* 0x000fca00078ff2ff */
[----:B------:R-:W-:-:S05]  /*0180*/  IMAD R9, R9, -0xa, R6 ;  /* 0xfffffff609097824 */ /* 0x000fca00078e0206 */
[----:B------:R-:W-:-:S04]  /*0190*/  IADD3 R10, P0, PT, R0, R9, RZ ;  /* 0x00000009000a7210 */ /* 0x000fc80007f1e0ff */
[----:B------:R-:W-:Y:S02]  /*01a0*/  LEA.HI.X.SX32 R9, R9, R2, 0x1, P0 ;  /* 0x0000000209097211 */ /* 0x000fe400000f0eff */
[----:B------:R-:W-:-:S04]  /*01b0*/  LEA R8, P0, R10, UR8, 0x2 ;  /* 0x000000080a087c11 */ /* 0x000fc8000f8010ff */
[----:B------:R-:W-:-:S05]  /*01c0*/  LEA.HI.X R9, R10, UR9, R9, 0x2, P0 ;  /* 0x000000090a097c11 */ /* 0x000fca00080f1409 */
[----:B------:R-:W2:Y:S01]  /*01d0*/  LDG.E R10, desc[UR10][R8.64] ;  /* 0x0000000a080a7981 */ /* 0x000ea2000c1e1900 */
[----:B------:R-:W-:-:S05]  /*01e0*/  VIADD R3, R3, UR6 ;  /* 0x0000000603037c36 */ /* 0x000fca0008000000 */
[----:B------:R-:W-:Y:S01]  /*01f0*/  ISETP.GE.AND P0, PT, R3, UR5, PT ;  /* 0x0000000503007c0c */ /* 0x000fe2000bf06270 */
[----:B--2---:R-:W-:-:S05]  /*0200*/  VIADD R11, R10, 0x1 ;  /* 0x000000010a0b7836 */ /* 0x004fca0000000000 */
[----:B------:R0:W-:Y:S07]  /*0210*/  STG.E desc[UR10][R8.64], R11 ;  /* 0x0000000b08007986 */ /* 0x0001ee000c10190a */
[----:B------:R-:W-:Y:S05]  /*0220*/  @!P0 BRA `(.L_x_164) ;  /* 0xfffffffc00c08947 */ /* 0x000fea000383ffff */
[----:B------:R-:W-:Y:S05]  /*0230*/  EXIT ;  /* 0x000000000000794d */ /* 0x000fea0003800000 */
.L_x_163:
[----:B-1----:R-:W-:Y:S02]  /*0240*/  ULOP3.LUT UR8, UR7, 0x3, URZ, 0xc0, !UPT ;  /* 0x0000000307087892 */ /* 0x002fe4000f8ec0ff */
[----:B------:R-:W-:Y:S02]  /*0250*/  ULOP3.LUT UR7, UR7, 0x7ffffffc, URZ, 0xc0, !UPT ;  /* 0x7ffffffc07077892 */ /* 0x000fe4000f8ec0ff */
[----:B------:R-:W-:Y:S01]  /*0260*/  UISETP.NE.AND UP0, UPT, UR8, 0x2, UPT ;  /* 0x000000020800788c */ /* 0x000fe2000bf05270 */
[----:B------:R-:W-:Y:S01]  /*0270*/  UMOV UR6, 0xa ;  /* 0x0000000a00067882 */ /* 0x000fe20000000000 */
[----:B------:R-:W-:Y:S02]  /*0280*/  UIADD3 UR9, UPT, UPT, -UR7, URZ, URZ ;  /* 0x000000ff07097290 */ /* 0x000fe4000fffe1ff */
[----:B------:R-:W-:-:S12]  /*0290*/  USEL UR6, UR6, 0x64, !UP0 ;  /* 0x0000006406067887 */ /* 0x000fd8000c000000 */
.L_x_171:
[----:B0-----:R-:W0:Y:S01]  /*02a0*/  LDC.64 R6, c[0x0][0x388] ;  /* 0x0000e200ff067b82 */ /* 0x001e220000000a00 */
[----:B------:R-:W1:Y:S01]  /*02b0*/  LDCU UR4, c[0x0][0x394] ;  /* 0x00007280ff0477ac */ /* 0x000e620008000800 */
[----:B0-----:R-:W-:-:S06]  /*02c0*/  IMAD.WIDE R6, R3, 0x4, R6 ;  /* 0x0000000403067825 */ /* 0x001fcc00078e0206 */
[----:B------:R0:W5:Y:S01]  /*02d0*/  LDG.E R7, desc[UR10][R6.64] ;  /* 0x0000000a06077981 */ /* 0x000162000c1e1900 */
[----:B-1----:R-:W-:Y:S01]  /*02e0*/  UISETP.GT.U32.AND UP0, UPT, UR4, -0x4, UPT ;  /* 0xfffffffc0400788c */ /* 0x002fe2000bf04070 */
[----:B------:R-:W-:-:S08]  /*02f0*/  IMAD.MOV.U32 R8, RZ, RZ, 0xa ;  /* 0x0000000aff087424 */ /* 0x000fd000078e00ff */
[----:B0-----:R-:W-:Y:S05]  /*0300*/  BRA.U UP0, `(.L_x_165) ;  /* 0x0000000100787547 */ /* 0x001fea000b800000 */
[----:B------:R-:W-:Y:S01]  /*0310*/  UIADD3 UR4, UPT, UPT, -UR7, URZ, URZ ;  /* 0x000000ff07047290 */ /* 0x000fe2000fffe1ff */
[----:B------:R-:W-:Y:S01]  /*0320*/  IMAD.MOV.U32 R4, RZ, RZ, 0x1 ;  /* 0x00000001ff047424 */ /* 0x000fe200078e00ff */
[----:B------:R-:W-:Y:S02]  /*0330*/  MOV R6, UR9 ;  /* 0x0000000900067c02 */ /* 0x000fe40008000f00 */
[----:B------:R-:W-:-:S09]  /*0340*/  UISETP.GE.AND UP0, UPT, UR4, URZ, UPT ;  /* 0x000000ff0400728c */ /* 0x000fd2000bf06270 */
[----:B------:R-:W-:Y:S05]  /*0350*/  BRA.U UP0, `(.L_x_166) ;  /* 0x00000001004c7547 */ /* 0x000fea000b800000 */
[----:B------:R-:W-:Y:S01]  /*0360*/  IMAD.MOV R8, RZ, RZ, -R6 ;  /* 0x000000ffff087224 */ /* 0x000fe200078e0a06 */
[----:B------:R-:W-:-:S04]  /*0370*/  PLOP3.LUT P0, PT, PT, PT, PT, 0x80, 0x8 ;  /* 0x000000000008781c */ /* 0x000fc80003f0f070 */
[----:B------:R-:W-:-:S13]  /*0380*/  ISETP.GT.AND P1, PT, R8, 0xc, PT ;  /* 0x0000000c0800780c */ /* 0x000fda0003f24270 */
[----:B------:R-:W-:Y:S05]  /*0390*/  @!P1 BRA `(.L_x_167) ;  /* 0x00000000001c9947 */ /* 0x000fea0003800000 */
[----:B------:R-:W-:-:S13]  /*03a0*/  PLOP3.LUT P0, PT, PT, PT, PT, 0x8, 0x80 ;  /* 0x000000000080781c */ /* 0x000fda0003f0e170 */
.L_x_168:
[----:B------:R-:W-:Y:S02]  /*03b0*/  VIADD R6, R6, 0x10 ;  /* 0x0000001006067836 */ /* 0x000fe40000000000 */
[----:B------:R-:W-:Y:S02]  /*03c0*/  IMAD.MOV.U32 R5, RZ, RZ, R4 ;  /* 0x000000ffff057224 */ /* 0x000fe400078e0004 */
[----:B------:R-:W-:Y:S01]  /*03d0*/  IMAD R4, R4, 0x6fc10000, RZ ;  /* 0x6fc1000004047824 */ /* 0x000fe200078e02ff */
[----:B------:R-:W-:-:S13]  /*03e0*/  ISETP.GE.AND P1, PT, R6, -0xc, PT ;  /* 0xfffffff40600780c */ /* 0x000fda0003f26270 */
[----:B------:R-:W-:Y:S05]  /*03f0*/  @!P1 BRA `(.L_x_168) ;  /* 0xfffffffc00ec9947 */ /* 0x000fea000383ffff */
[----:B------:R-:W-:-:S07]  /*0400*/  IMAD R5, R5, -0x2b5af000, RZ ;  /* 0xd4a5100005057824 */ /* 0x000fce00078e02ff */
.L_x_167:
[----:B------:R-:W-:-:S04]  /*0410*/  IADD3 R8, PT, PT, -R6, RZ, RZ ;  /* 0x000000ff06087210 */ /* 0x000fc80007ffe1ff */
[----:B------:R-:W-:-:S13]  /*0420*/  ISETP.GT.AND P1, PT, R8, 0x4, PT ;  /* 0x000000040800780c */ /* 0x000fda0003f24270 */
[----:B------:R-:W-:Y:S01]  /*0430*/  @P1 VIADD R6, R6, 0x8 ;  /* 0x0000000806061836 */ /* 0x000fe20000000000 */
[----:B------:R-:W-:Y:S01]  /*0440*/  @P1 PLOP3.LUT P0, PT, PT, PT, PT, 0x8, 0x80 ;  /* 0x000000000080181c */ /* 0x000fe20003f0e170 */
[C---:B------:R-:W-:Y:S02]  /*0450*/  @P1 IMAD R5, R4.reuse, 0x2710, RZ ;  /* 0x0000271004051824 */ /* 0x040fe400078e02ff */
[----:B------:R-:W-:Y:S01]  /*0460*/  @P1 IMAD R4, R4, 0x5f5e100, RZ ;  /* 0x05f5e10004041824 */ /* 0x000fe200078e02ff */
[----:B------:R-:W-:-:S13]  /*0470*/  ISETP.NE.OR P0, PT, R6, RZ, P0 ;  /* 0x000000ff0600720c */ /* 0x000fda0000705670 */
[----:B------:R-:W-:Y:S05]  /*0480*/  @!P0 BRA `(.L_x_169) ;  /* 0x0000000000148947 */ /* 0x000fea0003800000 */
.L_x_166:
[----:B------:R-:W-:Y:S02]  /*0490*/  VIADD R6, R6, 0x4 ;  /* 0x0000000406067836 */ /* 0x000fe40000000000 */
[----:B------:R-:W-:Y:S02]  /*04a0*/  IMAD.MOV.U32 R5, RZ, RZ, R4 ;  /* 0x000000ffff057224 */ /* 0x000fe400078e0004 */
[----:B------:R-:W-:Y:S01]  /*04b0*/  IMAD R4, R4, 0x2710, RZ ;  /* 0x0000271004047824 */ /* 0x000fe200078e02ff */
[----:B------:R-:W-:-:S13]  /*04c0*/  ISETP.NE.AND P0, PT, R6, RZ, PT ;  /* 0x000000ff0600720c */ /* 0x000fda0003f05270 */
[----:B------:R-:W-:Y:S05]  /*04d0*/  @P0 BRA `(.L_x_166) ;  /* 0xfffffffc00ec0947 */ /* 0x000fea000383ffff */
.L_x_169:
[----:B------:R-:W-:-:S07]  /*04e0*/  IMAD R8, R5, 0x186a0, RZ ;  /* 0x000186a005087824 */ /* 0x000fce00078e02ff */
.L_x_165:
[----:B------:R-:W-:-:S04]  /*04f0*/  UISETP.LT.U32.AND UP0, UPT, UR8, 0x2, UPT ;  /* 0x000000020800788c */ /* 0x000fc8000bf01070 */
[----:B------:R-:W-:-:S04]  /*0500*/  USEL UR4, UR8, 0x2, UP0 ;  /* 0x0000000208047887 */ /* 0x000fc80008000000 */
[----:B------:R-:W-:-:S12]  /*0510*/  USHF.L.U32 UR4, UR4, 0x2, URZ ;  /* 0x0000000204047899 */ /* 0x000fd800080006ff */
[----:B------:R-:W0:Y:S02]  /*0520*/  LDCU UR4, c[0x2][UR4] ;  /* 0x00800000040477ac */ /* 0x000e240008000800 */
[----:B0-----:R-:W-:-:S10]  /*0530*/  USHF.R.S32.HI UR5, URZ, 0x1f, UR4 ;  /* 0x0000001fff057899 */ /* 0x001fd40008011404 */
.L_x_197:
[----:B------:R-:W-:Y:S05]  /*0540*/  BRXU UR4 -0x550                                    (*"BRANCH_TARGETS .L_x_170,.L_x_199,.L_x_200"*) ;  /* 0xfffffff804ac7958 */ /* 0x000fea000b83ffff */
.L_x_200:
[----:B------:R-:W-:Y:S01]  /*0550*/  IMAD R4, R8, UR6, RZ ;  /* 0x0000000608047c24 */ /* 0x000fe2000f8e02ff */
[----:B------:R-:W-:Y:S06]  /*0560*/  BRA `(.L_x_170) ;  /* 0x0000000000047947 */ /* 0x000fec0003800000 */
.L_x_199:
[----:B------:R-:W-:-:S07]  /*0570*/  MOV R4, R8 ;  /* 0x0000000800047202 */ /* 0x000fce0000000f00 */
.L_x_170:
[-C--:B------:R-:W-:Y:S01]  /*0580*/  IABS R11, R4.reuse ;  /* 0x00000004000b7213 */ /* 0x080fe20000000000 */
[----:B------:R-:W0:Y:S01]  /*0590*/  LDCU.64 UR4, c[0x0][0x380] ;  /* 0x00007000ff0477ac */ /* 0x000e220008000a00 */
[----:B-----5:R-:W-:Y:S02]  /*05a0*/  IABS R12, R7 ;  /* 0x00000007000c7213 */ /* 0x020fe40000000000 */
[----:B------:R-:W1:Y:S01]  /*05b0*/  I2F.RP R6, R11 ;  /* 0x0000000b00067306 */ /* 0x000e620000209400 */
[-C--:B------:R-:W-:Y:S02]  /*05c0*/  IABS R14, R4.reuse ;  /* 0x00000004000e7213 */ /* 0x080fe40000000000 */
[----:B------:R-:W-:-:S04]  /*05d0*/  LOP3.LUT R7, R7, R4, RZ, 0x3c, !PT ;  /* 0x0000000407077212 */ /* 0x000fc800078e3cff */
[----:B------:R-:W-:Y:S01]  /*05e0*/  ISETP.GE.AND P1, PT, R7, RZ, PT ;  /* 0x000000ff0700720c */ /* 0x000fe20003f26270 */
[----:B-1----:R-:W1:Y:S02]  /*05f0*/  MUFU.RCP R6, R6 ;  /* 0x0000000600067308 */ /* 0x002e640000001000 */
[----:B-1----:R-:W-:Y:S02]  /*0600*/  VIADD R8, R6, 0xffffffe ;  /* 0x0ffffffe06087836 */ /* 0x002fe40000000000 */
[----:B------:R-:W-:-:S04]  /*0610*/  IMAD.MOV R6, RZ, RZ, -R14 ;  /* 0x000000ffff067224 */ /* 0x000fc800078e0a0e */
[----:B------:R1:W2:Y:S02]  /*0620*/  F2I.FTZ.U32.TRUNC.NTZ R9, R8 ;  /* 0x0000000800097305 */ /* 0x0002a4000021f000 */
[----:B-1----:R-:W-:Y:S02]  /*0630*/  HFMA2 R8, -RZ, RZ, 0, 0 ;  /* 0x00000000ff087431 */ /* 0x002fe400000001ff */
[----:B--2---:R-:W-:-:S04]  /*0640*/  IMAD.MOV R10, RZ, RZ, -R9 ;  /* 0x000000ffff0a7224 */ /* 0x004fc800078e0a09 */
[----:B------:R-:W-:Y:S02]  /*0650*/  IMAD R13, R10, R11, RZ ;  /* 0x0000000b0a0d7224 */ /* 0x000fe400078e02ff */
[----:B------:R-:W-:Y:S02]  /*0660*/  IMAD.MOV.U32 R10, RZ, RZ, R12 ;  /* 0x000000ffff0a7224 */ /* 0x000fe400078e000c */
[----:B------:R-:W-:-:S06]  /*0670*/  IMAD.HI.U32 R9, R9, R13, R8 ;  /* 0x0000000d09097227 */ /* 0x000fcc00078e0008 */
[----:B------:R-:W-:-:S04]  /*0680*/  IMAD.HI.U32 R9, R9, R10, RZ ;  /* 0x0000000a09097227 */ /* 0x000fc800078e00ff */
[----:B------:R-:W-:-:S05]  /*0690*/  IMAD R6, R9, R6, R10 ;  /* 0x0000000609067224 */ /* 0x000fca00078e020a */
[----:B------:R-:W-:-:S13]  /*06a0*/  ISETP.GT.U32.AND P2, PT, R11, R6, PT ;  /* 0x000000060b00720c */ /* 0x000fda0003f44070 */
[----:B------:R-:W-:Y:S01]  /*06b0*/  @!P2 IMAD.IADD R6, R6, 0x1, -R11 ;  /* 0x000000010606a824 */ /* 0x000fe200078e0a0b */
[----:B------:R-:W-:Y:S02]  /*06c0*/  @!P2 IADD3 R9, PT, PT, R9, 0x1, RZ ;  /* 0x000000010909a810 */ /* 0x000fe40007ffe0ff */
        /* <DEDUP_REMOVED lines=9> */
[----:B------:R-:W-:-:S04]  /*0760*/  IADD3 R7, P0, PT, R0, R9, RZ ;  /* 0x0000000900077210 */ /* 0x000fc80007f1e0ff */
[----:B------:R-:W-:Y:S02]  /*0770*/  LEA.HI.X.SX32 R8, R9, R2, 0x1, P0 ;  /* 0x0000000209087211 */ /* 0x000fe400000f0eff */
[C---:B0-----:R-:W-:Y:S01]  /*0780*/  LEA R6, P0, R7.reuse, UR4, 0x2 ;  /* 0x0000000407067c11 */ /* 0x041fe2000f8010ff */
[----:B------:R-:W0:Y:S03]  /*0790*/  LDCU UR4, c[0x0][0x39c] ;  /* 0x00007380ff0477ac */ /* 0x000e260008000800 */
[----:B------:R-:W-:Y:S01]  /*07a0*/  LEA.HI.X R7, R7, UR5, R8, 0x2, P0 ;  /* 0x0000000507077c11 */ /* 0x000fe200080f1408 */
[----:B------:R-:W1:Y:S04]  /*07b0*/  LDCU UR5, c[0x0][0x390] ;  /* 0x00007200ff0577ac */ /* 0x000e680008000800 */
[----:B------:R-:W2:Y:S01]  /*07c0*/  LDG.E R8, desc[UR10][R6.64] ;  /* 0x0000000a06087981 */ /* 0x000ea2000c1e1900 */
[----:B0-----:R-:W-:-:S05]  /*07d0*/  VIADD R3, R3, UR4 ;  /* 0x0000000403037c36 */ /* 0x001fca0008000000 */
[----:B-1----:R-:W-:Y:S02]  /*07e0*/  ISETP.GE.AND P0, PT, R3, UR5, PT ;  /* 0x0000000503007c0c */ /* 0x002fe4000bf06270 */
[----:B--2---:R-:W-:-:S05]  /*07f0*/  IADD3 R9, PT, PT, R8, 0x1, RZ ;  /* 0x0000000108097810 */ /* 0x004fca0007ffe0ff */
[----:B------:R0:W-:Y:S06]  /*0800*/  STG.E desc[UR10][R6.64], R9 ;  /* 0x0000000906007986 */ /* 0x0001ec000c10190a */
[----:B------:R-:W-:Y:S05]  /*0810*/  @!P0 BRA `(.L_x_171) ;  /* 0xfffffff800a08947 */ /* 0x000fea000383ffff */
[----:B------:R-:W-:Y:S05]  /*0820*/  EXIT ;  /* 0x000000000000794d */ /* 0x000fea0003800000 */
.L_x_172:
        /* <DEDUP_REMOVED lines=13> */
.L_x_207:


//--------------------- .nv.shared.reserved.0     --------------------------
	.section	.nv.shared.reserved.0,"aw",@nobits
	.weak		__nv_reservedSMEM_offset_0_alias
	.size		__nv_reservedSMEM_offset_0_alias, 0, 64
	.other		__nv_reservedSMEM_offset_0_alias,@"STO_CUDA_RESERVED_SHARED STV_DEFAULT"
__nv_reservedSMEM_offset_0_alias:
	.zero		0
	.zero		64


//--------------------- .nv.constant0._Z18partitionForRepairPiS_S_S_ii --------------------------
	.section	.nv.constant0._Z18partitionForRepairPiS_S_S_ii,"a",@progbits
	.sectionflags	@""
	.align	4
.nv.constant0._Z18partitionForRepairPiS_S_S_ii:
	.zero		936


//--------------------- .nv.constant0._Z13paradisRepairiPiiS_S_S_S_iii --------------------------
	.section	.nv.constant0._Z13paradisRepairiPiiS_S_S_S_iii,"a",@progbits
	.sectionflags	@""
	.align	4
.nv.constant0._Z13paradisRepairiPiiS_S_S_S_iii:
	.zero		964


//--------------------- .nv.constant0._Z14paradisPermutePiiS_S_S_S_iii --------------------------
	.section	.nv.constant0._Z14paradisPermutePiiS_S_S_S_iii,"a",@progbits
	.sectionflags	@""
	.align	4
.nv.constant0._Z14paradisPermutePiiS_S_S_S_iii:
	.zero		956


//--------------------- .nv.constant0._Z23partitionForPermutationPiS_S_S_ii --------------------------
	.section	.nv.constant0._Z23partitionForPermutationPiS_S_S_ii,"a",@progbits
	.sectionflags	@""
	.align	4
.nv.constant0._Z23partitionForPermutationPiS_S_S_ii:
	.zero		936


//--------------------- .nv.constant0._Z9prefixSumPiS_S_i --------------------------
	.section	.nv.constant0._Z9prefixSumPiS_S_i,"a",@progbits
	.sectionflags	@""
	.align	4
.nv.constant0._Z9prefixSumPiS_S_i:
	.zero		924


//--------------------- .nv.constant0._Z14buildHistogramPiS_ii --------------------------
	.section	.nv.constant0._Z14buildHistogramPiS_ii,"a",@progbits
	.sectionflags	@""
	.align	4
.nv.constant0._Z14buildHistogramPiS_ii:
	.zero		920


//--------------------- .nv.constant0._Z19buildLocalHistogramPiS_iiii --------------------------
	.section	.nv.constant0._Z19buildLocalHistogramPiS_iiii,"a",@progbits
	.sectionflags	@""
	.align	4
.nv.constant0._Z19buildLocalHistogramPiS_iiii:
	.zero		928


//--------------------- SYMBOLS --------------------------

	.type		.nv.reservedSmem.offset0,@object
	.size		.nv.reservedSmem.offset0,0x4
	.type		malloc,@function
